//
// Generated by NVIDIA NVVM Compiler
//
// Compiler Build ID: CL-36424714
// Cuda compilation tools, release 13.0, V13.0.88
// Based on NVVM 20.0.0
//

.version 9.0
.target sm_100
.address_size 64

	// .globl	blurMeanBin

.visible .entry blurMeanBin(
	.param .u64 .ptr .align 1 blurMeanBin_param_0,
	.param .u64 .ptr .align 1 blurMeanBin_param_1,
	.param .u32 blurMeanBin_param_2,
	.param .u32 blurMeanBin_param_3,
	.param .u32 blurMeanBin_param_4
)
{
	.reg .pred 	%p<11>;
	.reg .b32 	%r<202>;
	.reg .b32 	%f<82>;
	.reg .b64 	%rd<71>;
	.reg .b64 	%fd<2>;

	ld.param.u64 	%rd3, [blurMeanBin_param_0];
	ld.param.u64 	%rd4, [blurMeanBin_param_1];
	ld.param.u32 	%r28, [blurMeanBin_param_2];
	ld.param.u32 	%r29, [blurMeanBin_param_3];
	ld.param.u32 	%r30, [blurMeanBin_param_4];
	cvta.to.global.u64 	%rd1, %rd4;
	cvta.to.global.u64 	%rd2, %rd3;
	mul.lo.s32 	%r31, %r29, %r28;
	mov.u32 	%r32, %ctaid.x;
	mov.u32 	%r33, %ntid.x;
	mov.u32 	%r34, %tid.x;
	mad.lo.s32 	%r1, %r32, %r33, %r34;
	setp.ge.s32 	%p1, %r1, %r31;
	@%p1 bra 	$L__BB0_18;
	div.s32 	%r35, %r1, %r28;
	mul.lo.s32 	%r36, %r35, %r28;
	sub.s32 	%r2, %r1, %r36;
	sub.s32 	%r3, %r2, %r30;
	add.s32 	%r4, %r35, %r30;
	sub.s32 	%r196, %r35, %r30;
	setp.gt.s32 	%p2, %r196, %r4;
	mov.f32 	%f78, 0f00000000;
	@%p2 bra 	$L__BB0_15;
	add.s32 	%r6, %r28, -1;
	add.s32 	%r7, %r29, -1;
	shl.b32 	%r8, %r30, 1;
	and.b32  	%r9, %r8, 14;
	and.b32  	%r10, %r8, 6;
	and.b32  	%r11, %r30, 1;
	sub.s32 	%r37, %r2, %r30;
	add.s32 	%r12, %r37, 7;
	and.b32  	%r38, %r8, -16;
	neg.s32 	%r13, %r38;
	add.s32 	%r14, %r2, %r30;
	mov.f32 	%f78, 0f00000000;
$L__BB0_3:
	mov.u32 	%r15, %r196;
	setp.gt.s32 	%p3, %r3, %r14;
	@%p3 bra 	$L__BB0_14;
	setp.lt.u32 	%p4, %r8, 15;
	min.s32 	%r39, %r7, %r15;
	max.s32 	%r40, %r39, 0;
	mul.lo.s32 	%r16, %r40, %r28;
	mov.u32 	%r200, %r3;
	@%p4 bra 	$L__BB0_8;
	mov.u32 	%r197, %r13;
	mov.u32 	%r198, %r12;
$L__BB0_6:
	.pragma "nounroll";
	add.s32 	%r41, %r198, -7;
	min.s32 	%r42, %r6, %r41;
	max.s32 	%r43, %r42, 0;
	add.s32 	%r44, %r43, %r16;
	mul.wide.s32 	%rd5, %r44, 4;
	add.s64 	%rd6, %rd2, %rd5;
	ld.global.u32 	%r45, [%rd6];
	cvt.rn.f32.s32 	%f15, %r45;
	add.f32 	%f16, %f78, %f15;
	add.s32 	%r46, %r198, -6;
	min.s32 	%r47, %r6, %r46;
	max.s32 	%r48, %r47, 0;
	add.s32 	%r49, %r48, %r16;
	mul.wide.s32 	%rd7, %r49, 4;
	add.s64 	%rd8, %rd2, %rd7;
	ld.global.u32 	%r50, [%rd8];
	cvt.rn.f32.s32 	%f17, %r50;
	add.f32 	%f18, %f16, %f17;
	add.s32 	%r51, %r198, -5;
	min.s32 	%r52, %r6, %r51;
	max.s32 	%r53, %r52, 0;
	add.s32 	%r54, %r53, %r16;
	mul.wide.s32 	%rd9, %r54, 4;
	add.s64 	%rd10, %rd2, %rd9;
	ld.global.u32 	%r55, [%rd10];
	cvt.rn.f32.s32 	%f19, %r55;
	add.f32 	%f20, %f18, %f19;
	add.s32 	%r56, %r198, -4;
	min.s32 	%r57, %r6, %r56;
	max.s32 	%r58, %r57, 0;
	add.s32 	%r59, %r58, %r16;
	mul.wide.s32 	%rd11, %r59, 4;
	add.s64 	%rd12, %rd2, %rd11;
	ld.global.u32 	%r60, [%rd12];
	cvt.rn.f32.s32 	%f21, %r60;
	add.f32 	%f22, %f20, %f21;
	add.s32 	%r61, %r198, -3;
	min.s32 	%r62, %r6, %r61;
	max.s32 	%r63, %r62, 0;
	add.s32 	%r64, %r63, %r16;
	mul.wide.s32 	%rd13, %r64, 4;
	add.s64 	%rd14, %rd2, %rd13;
	ld.global.u32 	%r65, [%rd14];
	cvt.rn.f32.s32 	%f23, %r65;
	add.f32 	%f24, %f22, %f23;
	add.s32 	%r66, %r198, -2;
	min.s32 	%r67, %r6, %r66;
	max.s32 	%r68, %r67, 0;
	add.s32 	%r69, %r68, %r16;
	mul.wide.s32 	%rd15, %r69, 4;
	add.s64 	%rd16, %rd2, %rd15;
	ld.global.u32 	%r70, [%rd16];
	cvt.rn.f32.s32 	%f25, %r70;
	add.f32 	%f26, %f24, %f25;
	add.s32 	%r71, %r198, -1;
	min.s32 	%r72, %r6, %r71;
	max.s32 	%r73, %r72, 0;
	add.s32 	%r74, %r73, %r16;
	mul.wide.s32 	%rd17, %r74, 4;
	add.s64 	%rd18, %rd2, %rd17;
	ld.global.u32 	%r75, [%rd18];
	cvt.rn.f32.s32 	%f27, %r75;
	add.f32 	%f28, %f26, %f27;
	add.s32 	%r76, %r198, 8;
	min.s32 	%r77, %r6, %r198;
	max.s32 	%r78, %r77, 0;
	add.s32 	%r79, %r78, %r16;
	mul.wide.s32 	%rd19, %r79, 4;
	add.s64 	%rd20, %rd2, %rd19;
	ld.global.u32 	%r80, [%rd20];
	cvt.rn.f32.s32 	%f29, %r80;
	add.f32 	%f30, %f28, %f29;
	add.s32 	%r81, %r198, 1;
	min.s32 	%r82, %r6, %r81;
	max.s32 	%r83, %r82, 0;
	add.s32 	%r84, %r83, %r16;
	mul.wide.s32 	%rd21, %r84, 4;
	add.s64 	%rd22, %rd2, %rd21;
	ld.global.u32 	%r85, [%rd22];
	cvt.rn.f32.s32 	%f31, %r85;
	add.f32 	%f32, %f30, %f31;
	add.s32 	%r86, %r198, 2;
	min.s32 	%r87, %r6, %r86;
	max.s32 	%r88, %r87, 0;
	add.s32 	%r89, %r88, %r16;
	mul.wide.s32 	%rd23, %r89, 4;
	add.s64 	%rd24, %rd2, %rd23;
	ld.global.u32 	%r90, [%rd24];
	cvt.rn.f32.s32 	%f33, %r90;
	add.f32 	%f34, %f32, %f33;
	add.s32 	%r91, %r198, 3;
	min.s32 	%r92, %r6, %r91;
	max.s32 	%r93, %r92, 0;
	add.s32 	%r94, %r93, %r16;
	mul.wide.s32 	%rd25, %r94, 4;
	add.s64 	%rd26, %rd2, %rd25;
	ld.global.u32 	%r95, [%rd26];
	cvt.rn.f32.s32 	%f35, %r95;
	add.f32 	%f36, %f34, %f35;
	add.s32 	%r96, %r198, 4;
	min.s32 	%r97, %r6, %r96;
	max.s32 	%r98, %r97, 0;
	add.s32 	%r99, %r98, %r16;
	mul.wide.s32 	%rd27, %r99, 4;
	add.s64 	%rd28, %rd2, %rd27;
	ld.global.u32 	%r100, [%rd28];
	cvt.rn.f32.s32 	%f37, %r100;
	add.f32 	%f38, %f36, %f37;
	add.s32 	%r101, %r198, 5;
	min.s32 	%r102, %r6, %r101;
	max.s32 	%r103, %r102, 0;
	add.s32 	%r104, %r103, %r16;
	mul.wide.s32 	%rd29, %r104, 4;
	add.s64 	%rd30, %rd2, %rd29;
	ld.global.u32 	%r105, [%rd30];
	cvt.rn.f32.s32 	%f39, %r105;
	add.f32 	%f40, %f38, %f39;
	add.s32 	%r106, %r198, 6;
	min.s32 	%r107, %r6, %r106;
	max.s32 	%r108, %r107, 0;
	add.s32 	%r109, %r108, %r16;
	mul.wide.s32 	%rd31, %r109, 4;
	add.s64 	%rd32, %rd2, %rd31;
	ld.global.u32 	%r110, [%rd32];
	cvt.rn.f32.s32 	%f41, %r110;
	add.f32 	%f42, %f40, %f41;
	add.s32 	%r111, %r198, 7;
	min.s32 	%r112, %r6, %r111;
	max.s32 	%r113, %r112, 0;
	add.s32 	%r114, %r113, %r16;
	mul.wide.s32 	%rd33, %r114, 4;
	add.s64 	%rd34, %rd2, %rd33;
	ld.global.u32 	%r115, [%rd34];
	cvt.rn.f32.s32 	%f43, %r115;
	add.f32 	%f44, %f42, %f43;
	min.s32 	%r116, %r6, %r76;
	max.s32 	%r117, %r116, 0;
	add.s32 	%r118, %r117, %r16;
	mul.wide.s32 	%rd35, %r118, 4;
	add.s64 	%rd36, %rd2, %rd35;
	ld.global.u32 	%r119, [%rd36];
	cvt.rn.f32.s32 	%f45, %r119;
	add.f32 	%f78, %f44, %f45;
	add.s32 	%r198, %r198, 16;
	add.s32 	%r197, %r197, 16;
	setp.ne.s32 	%p5, %r197, 0;
	@%p5 bra 	$L__BB0_6;
	add.s32 	%r200, %r198, -7;
$L__BB0_8:
	setp.lt.u32 	%p6, %r9, 7;
	@%p6 bra 	$L__BB0_10;
	min.s32 	%r120, %r6, %r200;
	max.s32 	%r121, %r120, 0;
	add.s32 	%r122, %r121, %r16;
	mul.wide.s32 	%rd37, %r122, 4;
	add.s64 	%rd38, %rd2, %rd37;
	ld.global.u32 	%r123, [%rd38];
	cvt.rn.f32.s32 	%f46, %r123;
	add.f32 	%f47, %f78, %f46;
	add.s32 	%r124, %r200, 1;
	min.s32 	%r125, %r6, %r124;
	max.s32 	%r126, %r125, 0;
	add.s32 	%r127, %r126, %r16;
	mul.wide.s32 	%rd39, %r127, 4;
	add.s64 	%rd40, %rd2, %rd39;
	ld.global.u32 	%r128, [%rd40];
	cvt.rn.f32.s32 	%f48, %r128;
	add.f32 	%f49, %f47, %f48;
	add.s32 	%r129, %r200, 2;
	min.s32 	%r130, %r6, %r129;
	max.s32 	%r131, %r130, 0;
	add.s32 	%r132, %r131, %r16;
	mul.wide.s32 	%rd41, %r132, 4;
	add.s64 	%rd42, %rd2, %rd41;
	ld.global.u32 	%r133, [%rd42];
	cvt.rn.f32.s32 	%f50, %r133;
	add.f32 	%f51, %f49, %f50;
	add.s32 	%r134, %r200, 3;
	min.s32 	%r135, %r6, %r134;
	max.s32 	%r136, %r135, 0;
	add.s32 	%r137, %r136, %r16;
	mul.wide.s32 	%rd43, %r137, 4;
	add.s64 	%rd44, %rd2, %rd43;
	ld.global.u32 	%r138, [%rd44];
	cvt.rn.f32.s32 	%f52, %r138;
	add.f32 	%f53, %f51, %f52;
	add.s32 	%r139, %r200, 4;
	min.s32 	%r140, %r6, %r139;
	max.s32 	%r141, %r140, 0;
	add.s32 	%r142, %r141, %r16;
	mul.wide.s32 	%rd45, %r142, 4;
	add.s64 	%rd46, %rd2, %rd45;
	ld.global.u32 	%r143, [%rd46];
	cvt.rn.f32.s32 	%f54, %r143;
	add.f32 	%f55, %f53, %f54;
	add.s32 	%r144, %r200, 5;
	min.s32 	%r145, %r6, %r144;
	max.s32 	%r146, %r145, 0;
	add.s32 	%r147, %r146, %r16;
	mul.wide.s32 	%rd47, %r147, 4;
	add.s64 	%rd48, %rd2, %rd47;
	ld.global.u32 	%r148, [%rd48];
	cvt.rn.f32.s32 	%f56, %r148;
	add.f32 	%f57, %f55, %f56;
	add.s32 	%r149, %r200, 6;
	min.s32 	%r150, %r6, %r149;
	max.s32 	%r151, %r150, 0;
	add.s32 	%r152, %r151, %r16;
	mul.wide.s32 	%rd49, %r152, 4;
	add.s64 	%rd50, %rd2, %rd49;
	ld.global.u32 	%r153, [%rd50];
	cvt.rn.f32.s32 	%f58, %r153;
	add.f32 	%f59, %f57, %f58;
	add.s32 	%r154, %r200, 7;
	min.s32 	%r155, %r6, %r154;
	max.s32 	%r156, %r155, 0;
	add.s32 	%r157, %r156, %r16;
	mul.wide.s32 	%rd51, %r157, 4;
	add.s64 	%rd52, %rd2, %rd51;
	ld.global.u32 	%r158, [%rd52];
	cvt.rn.f32.s32 	%f60, %r158;
	add.f32 	%f78, %f59, %f60;
	add.s32 	%r200, %r200, 8;
$L__BB0_10:
	setp.lt.u32 	%p7, %r10, 3;
	@%p7 bra 	$L__BB0_12;
	min.s32 	%r159, %r6, %r200;
	max.s32 	%r160, %r159, 0;
	add.s32 	%r161, %r160, %r16;
	mul.wide.s32 	%rd53, %r161, 4;
	add.s64 	%rd54, %rd2, %rd53;
	ld.global.u32 	%r162, [%rd54];
	cvt.rn.f32.s32 	%f61, %r162;
	add.f32 	%f62, %f78, %f61;
	add.s32 	%r163, %r200, 1;
	min.s32 	%r164, %r6, %r163;
	max.s32 	%r165, %r164, 0;
	add.s32 	%r166, %r165, %r16;
	mul.wide.s32 	%rd55, %r166, 4;
	add.s64 	%rd56, %rd2, %rd55;
	ld.global.u32 	%r167, [%rd56];
	cvt.rn.f32.s32 	%f63, %r167;
	add.f32 	%f64, %f62, %f63;
	add.s32 	%r168, %r200, 2;
	min.s32 	%r169, %r6, %r168;
	max.s32 	%r170, %r169, 0;
	add.s32 	%r171, %r170, %r16;
	mul.wide.s32 	%rd57, %r171, 4;
	add.s64 	%rd58, %rd2, %rd57;
	ld.global.u32 	%r172, [%rd58];
	cvt.rn.f32.s32 	%f65, %r172;
	add.f32 	%f66, %f64, %f65;
	add.s32 	%r173, %r200, 3;
	min.s32 	%r174, %r6, %r173;
	max.s32 	%r175, %r174, 0;
	add.s32 	%r176, %r175, %r16;
	mul.wide.s32 	%rd59, %r176, 4;
	add.s64 	%rd60, %rd2, %rd59;
	ld.global.u32 	%r177, [%rd60];
	cvt.rn.f32.s32 	%f67, %r177;
	add.f32 	%f78, %f66, %f67;
	add.s32 	%r200, %r200, 4;
$L__BB0_12:
	setp.eq.s32 	%p8, %r11, 0;
	min.s32 	%r178, %r6, %r200;
	max.s32 	%r179, %r178, 0;
	add.s32 	%r180, %r179, %r16;
	mul.wide.s32 	%rd61, %r180, 4;
	add.s64 	%rd62, %rd2, %rd61;
	ld.global.u32 	%r181, [%rd62];
	cvt.rn.f32.s32 	%f68, %r181;
	add.f32 	%f78, %f78, %f68;
	@%p8 bra 	$L__BB0_14;
	add.s32 	%r182, %r200, 1;
	min.s32 	%r183, %r6, %r182;
	max.s32 	%r184, %r183, 0;
	add.s32 	%r185, %r184, %r16;
	mul.wide.s32 	%rd63, %r185, 4;
	add.s64 	%rd64, %rd2, %rd63;
	ld.global.u32 	%r186, [%rd64];
	cvt.rn.f32.s32 	%f69, %r186;
	add.f32 	%f70, %f78, %f69;
	add.s32 	%r187, %r200, 2;
	min.s32 	%r188, %r6, %r187;
	max.s32 	%r189, %r188, 0;
	add.s32 	%r190, %r189, %r16;
	mul.wide.s32 	%rd65, %r190, 4;
	add.s64 	%rd66, %rd2, %rd65;
	ld.global.u32 	%r191, [%rd66];
	cvt.rn.f32.s32 	%f71, %r191;
	add.f32 	%f78, %f70, %f71;
$L__BB0_14:
	add.s32 	%r196, %r15, 1;
	setp.ne.s32 	%p9, %r15, %r4;
	@%p9 bra 	$L__BB0_3;
$L__BB0_15:
	shl.b32 	%r192, %r30, 1;
	or.b32  	%r193, %r192, 1;
	cvt.rn.f32.s32 	%f72, %r193;
	div.rn.f32 	%f73, %f78, %f72;
	div.rn.f32 	%f74, %f73, %f72;
	cvt.f64.f32 	%fd1, %f74;
	setp.leu.f64 	%p10, %fd1, 0d3FE9EB851EB851EC;
	@%p10 bra 	$L__BB0_17;
	mul.wide.s32 	%rd69, %r1, 4;
	add.s64 	%rd70, %rd1, %rd69;
	mov.b32 	%r195, 1;
	st.global.u32 	[%rd70], %r195;
	bra.uni 	$L__BB0_18;
$L__BB0_17:
	mul.wide.s32 	%rd67, %r1, 4;
	add.s64 	%rd68, %rd1, %rd67;
	mov.b32 	%r194, 0;
	st.global.u32 	[%rd68], %r194;
$L__BB0_18:
	ret;

}


// ===== COMPILED SASS (sm_100) =====

	.target	sm_100

	.elftype	@"ET_EXEC"


//--------------------- .note.nv.tkinfo           --------------------------
	.section	.note.nv.tkinfo,"",@"SHT_NOTE"
	.sectionflags	@"SHF_NOTE_NV_TKINFO"
	.tkinfo
        /*0018*/ 	.word	0x00000002
        /*0030*/ 	.string	""
        /*0030*/ 	.string	"ptxas"
        /*0030*/ 	.string	"Cuda compilation tools, release 13.0, V13.0.88"
        /*0030*/ 	.string	"Build cuda_13.0.r13.0/compiler.36424714_0"
        /*0030*/ 	.string	"-arch sm_100 -m 64 "



//--------------------- .note.nv.cuinfo           --------------------------
	.section	.note.nv.cuinfo,"",@"SHT_NOTE"
	.sectionflags	@"SHF_NOTE_NV_CUINFO"
        /*0018*/ 	.short	0x0002
        /*001a*/ 	.short	0x0064
        /*001c*/ 	.short	0x0082
	.zero		2


//--------------------- .nv.info                  --------------------------
	.section	.nv.info,"",@"SHT_CUDA_INFO"
	.align	4


	//----- nvinfo : EIATTR_REGCOUNT
	.align		4
        /*0000*/ 	.byte	0x04, 0x2f
        /*0002*/ 	.short	(.L_1 - .L_0)
	.align		4
.L_0:
        /*0004*/ 	.word	index@(blurMeanBin)
        /*0008*/ 	.word	0x00000020


	//----- nvinfo : EIATTR_FRAME_SIZE
	.align		4
.L_1:
        /*000c*/ 	.byte	0x04, 0x11
        /*000e*/ 	.short	(.L_3 - .L_2)
	.align		4
.L_2:
        /*0010*/ 	.word	index@($__internal_0_$__cuda_sm3x_div_rn_noftz_f32_slowpath)
        /*0014*/ 	.word	0x00000000


	//----- nvinfo : EIATTR_FRAME_SIZE
	.align		4
.L_3:
        /*0018*/ 	.byte	0x04, 0x11
        /*001a*/ 	.short	(.L_5 - .L_4)
	.align		4
.L_4:
        /*001c*/ 	.word	index@(blurMeanBin)
        /*0020*/ 	.word	0x00000000


	//----- nvinfo : EIATTR_MIN_STACK_SIZE
	.align		4
.L_5:
        /*0024*/ 	.byte	0x04, 0x12
        /*0026*/ 	.short	(.L_7 - .L_6)
	.align		4
.L_6:
        /*0028*/ 	.word	index@(blurMeanBin)
        /*002c*/ 	.word	0x00000000
.L_7:


//--------------------- .nv.compat                --------------------------
	.section	.nv.compat,"",@"SHT_CUDA_COMPAT_INFO"
	.align	4
        /*0000*/ 	.byte	0x02, 0x09, 0x00, 0x00, 0x02, 0x02, 0x01, 0x00, 0x02, 0x05, 0x05, 0x00, 0x03, 0x07, 0x01, 0x01
        /*0010*/ 	.byte	0x02, 0x03, 0x00, 0x00, 0x02, 0x06, 0x01, 0x00, 0x04, 0x0b, 0x08, 0x00, 0x01, 0x00, 0x00, 0x00
        /*0020*/ 	.byte	0x00, 0x00, 0x00, 0x00


//--------------------- .nv.info.blurMeanBin      --------------------------
	.section	.nv.info.blurMeanBin,"",@"SHT_CUDA_INFO"
	.sectionflags	@""
	.align	4


	//----- nvinfo : EIATTR_CUDA_API_VERSION
	.align		4
        /*0000*/ 	.byte	0x04, 0x37
        /*0002*/ 	.short	(.L_9 - .L_8)
.L_8:
        /*0004*/ 	.word	0x00000082


	//----- nvinfo : EIATTR_KPARAM_INFO
	.align		4
.L_9:
        /*0008*/ 	.byte	0x04, 0x17
        /*000a*/ 	.short	(.L_11 - .L_10)
.L_10:
        /*000c*/ 	.word	0x00000000
        /*0010*/ 	.short	0x0004
        /*0012*/ 	.short	0x0018
        /*0014*/ 	.byte	0x00, 0xf0, 0x11, 0x00


	//----- nvinfo : EIATTR_KPARAM_INFO
	.align		4
.L_11:
        /*0018*/ 	.byte	0x04, 0x17
        /*001a*/ 	.short	(.L_13 - .L_12)
.L_12:
        /*001c*/ 	.word	0x00000000
        /*0020*/ 	.short	0x0003
        /*0022*/ 	.short	0x0014
        /*0024*/ 	.byte	0x00, 0xf0, 0x11, 0x00


	//----- nvinfo : EIATTR_KPARAM_INFO
	.align		4
.L_13:
        /*0028*/ 	.byte	0x04, 0x17
        /*002a*/ 	.short	(.L_15 - .L_14)
.L_14:
        /*002c*/ 	.word	0x00000000
        /*0030*/ 	.short	0x0002
        /*0032*/ 	.short	0x0010
        /*0034*/ 	.byte	0x00, 0xf0, 0x11, 0x00


	//----- nvinfo : EIATTR_KPARAM_INFO
	.align		4
.L_15:
        /*0038*/ 	.byte	0x04, 0x17
        /*003a*/ 	.short	(.L_17 - .L_16)
.L_16:
        /*003c*/ 	.word	0x00000000
        /*0040*/ 	.short	0x0001
        /*0042*/ 	.short	0x0008
        /*0044*/ 	.byte	0x00, 0xf5, 0x21, 0x00


	//----- nvinfo : EIATTR_KPARAM_INFO
	.align		4
.L_17:
        /*0048*/ 	.byte	0x04, 0x17
        /*004a*/ 	.short	(.L_19 - .L_18)
.L_18:
        /*004c*/ 	.word	0x00000000
        /*0050*/ 	.short	0x0000
        /*0052*/ 	.short	0x0000
        /*0054*/ 	.byte	0x00, 0xf5, 0x21, 0x00


	//----- nvinfo : EIATTR_SPARSE_MMA_MASK
	.align		4
.L_19:
        /*0058*/ 	.byte	0x03, 0x50
        /*005a*/ 	.short	0x0000


	//----- nvinfo : EIATTR_MAXREG_COUNT
	.align		4
        /*005c*/ 	.byte	0x03, 0x1b
        /*005e*/ 	.short	0x00ff


	//----- nvinfo : EIATTR_MERCURY_ISA_VERSION
	.align		4
        /*0060*/ 	.byte	0x03, 0x5f
        /*0062*/ 	.short	0x0101


	//----- nvinfo : EIATTR_VRC_CTA_INIT_COUNT
	.align		4
        /*0064*/ 	.byte	0x02, 0x4a
	.zero		1
	.zero		1


	//----- nvinfo : EIATTR_EXIT_INSTR_OFFSETS
	.align		4
        /*0068*/ 	.byte	0x04, 0x1c
        /*006a*/ 	.short	(.L_21 - .L_20)


	//   ....[0]....
.L_20:
        /*006c*/ 	.word	0x00000080


	//   ....[1]....
        /*0070*/ 	.word	0x000013b0


	//   ....[2]....
        /*0074*/ 	.word	0x000013f0


	//----- nvinfo : EIATTR_CRS_STACK_SIZE
	.align		4
.L_21:
        /*0078*/ 	.byte	0x04, 0x1e
        /*007a*/ 	.short	(.L_23 - .L_22)
.L_22:
        /*007c*/ 	.word	0x00000000


	//----- nvinfo : EIATTR_CBANK_PARAM_SIZE
	.align		4
.L_23:
        /*0080*/ 	.byte	0x03, 0x19
        /*0082*/ 	.short	0x001c


	//----- nvinfo : EIATTR_PARAM_CBANK
	.align		4
        /*0084*/ 	.byte	0x04, 0x0a
        /*0086*/ 	.short	(.L_25 - .L_24)
	.align		4
.L_24:
        /*0088*/ 	.word	index@(.nv.constant0.blurMeanBin)
        /*008c*/ 	.short	0x0380
        /*008e*/ 	.short	0x001c


	//----- nvinfo : EIATTR_SW_WAR
	.align		4
.L_25:
        /*0090*/ 	.byte	0x04, 0x36
        /*0092*/ 	.short	(.L_27 - .L_26)
.L_26:
        /*0094*/ 	.word	0x00000008
.L_27:


//--------------------- .nv.callgraph             --------------------------
	.section	.nv.callgraph,"",@"SHT_CUDA_CALLGRAPH"
	.align	4
	.sectionentsize	8
	.align		4
        /*0000*/ 	.word	0x00000000
	.align		4
        /*0004*/ 	.word	0xffffffff
	.align		4
        /*0008*/ 	.word	0x00000000
	.align		4
        /*000c*/ 	.word	0xfffffffe
	.align		4
        /*0010*/ 	.word	0x00000000
	.align		4
        /*0014*/ 	.word	0xfffffffd
	.align		4
        /*0018*/ 	.word	0x00000000
	.align		4
        /*001c*/ 	.word	0xfffffffc


//--------------------- .text.blurMeanBin         --------------------------
	.section	.text.blurMeanBin,"ax",@progbits
	.align	128
        .global         blurMeanBin
        .type           blurMeanBin,@function
        .size           blurMeanBin,(.L_x_25 - blurMeanBin)
        .other          blurMeanBin,@"STO_CUDA_ENTRY STV_DEFAULT"
blurMeanBin:
.text.blurMeanBin:
[----:B------:R-:W-:Y:S01]  /*0000*/  LDC R1, c[0x0][0x37c] ;  /* 0x0000df00ff017b82 */ /* 0x000fe20000000800 */
[----:B------:R-:W0:Y:S07]  /*0010*/  S2R R0, SR_TID.X ;  /* 0x0000000000007919 */ /* 0x000e2e0000002100 */
[----:B------:R-:W0:Y:S08]  /*0020*/  S2UR UR4, SR_CTAID.X ;  /* 0x00000000000479c3 */ /* 0x000e300000002500 */
[----:B------:R-:W0:Y:S08]  /*0030*/  LDC R3, c[0x0][0x360] ;  /* 0x0000d800ff037b82 */ /* 0x000e300000000800 */
[----:B------:R-:W1:Y:S01]  /*0040*/  LDC.64 R6, c[0x0][0x390] ;  /* 0x0000e400ff067b82 */ /* 0x000e620000000a00 */
[----:B0-----:R-:W-:-:S02]  /*0050*/  IMAD R3, R3, UR4, R0 ;  /* 0x0000000403037c24 */ /* 0x001fc4000f8e0200 */
[----:B-1----:R-:W-:-:S05]  /*0060*/  IMAD R0, R7, R6, RZ ;  /* 0x0000000607007224 */ /* 0x002fca00078e02ff */
[----:B------:R-:W-:-:S13]  /*0070*/  ISETP.GE.AND P0, PT, R3, R0, PT ;  /* 0x000000000300720c */ /* 0x000fda0003f06270 */
[----:B------:R-:W-:Y:S05]  /*0080*/  @P0 EXIT ;  /* 0x000000000000094d */ /* 0x000fea0003800000 */
[----:B------:R-:W-:Y:S01]  /*0090*/  IABS R9, R6 ;  /* 0x0000000600097213 */ /* 0x000fe20000000000 */
[----:B------:R-:W0:Y:S01]  /*00a0*/  LDC R10, c[0x0][0x398] ;  /* 0x0000e600ff0a7b82 */ /* 0x000e220000000800 */
[----:B------:R-:W1:Y:S01]  /*00b0*/  LDCU.64 UR6, c[0x0][0x358] ;  /* 0x00006b00ff0677ac */ /* 0x000e620008000a00 */
[----:B------:R-:W-:Y:S01]  /*00c0*/  BSSY.RECONVERGENT B0, `(.L_x_0) ;  /* 0x0000107000007945 */ /* 0x000fe20003800200 */
[----:B------:R-:W2:Y:S08]  /*00d0*/  I2F.RP R0, R9 ;  /* 0x0000000900007306 */ /* 0x000eb00000209400 */
[----:B--2---:R-:W2:Y:S02]  /*00e0*/  MUFU.RCP R0, R0 ;  /* 0x0000000000007308 */ /* 0x004ea40000001000 */
[----:B--2---:R-:W-:-:S06]  /*00f0*/  VIADD R4, R0, 0xffffffe ;  /* 0x0ffffffe00047836 */ /* 0x004fcc0000000000 */
[----:B------:R2:W3:Y:S02]  /*0100*/  F2I.FTZ.U32.TRUNC.NTZ R5, R4 ;  /* 0x0000000400057305 */ /* 0x0004e4000021f000 */
[----:B--2---:R-:W-:Y:S02]  /*0110*/  HFMA2 R4, -RZ, RZ, 0, 0 ;  /* 0x00000000ff047431 */ /* 0x004fe400000001ff */
[----:B---3--:R-:W-:-:S04]  /*0120*/  IMAD.MOV R2, RZ, RZ, -R5 ;  /* 0x000000ffff027224 */ /* 0x008fc800078e0a05 */
[----:B------:R-:W-:Y:S01]  /*0130*/  IMAD R11, R2, R9, RZ ;  /* 0x00000009020b7224 */ /* 0x000fe200078e02ff */
[----:B------:R-:W-:-:S03]  /*0140*/  IABS R2, R3 ;  /* 0x0000000300027213 */ /* 0x000fc60000000000 */
[----:B------:R-:W-:-:S06]  /*0150*/  IMAD.HI.U32 R5, R5, R11, R4 ;  /* 0x0000000b05057227 */ /* 0x000fcc00078e0004 */
[----:B------:R-:W-:-:S04]  /*0160*/  IMAD.HI.U32 R5, R5, R2, RZ ;  /* 0x0000000205057227 */ /* 0x000fc800078e00ff */
[----:B------:R-:W-:-:S04]  /*0170*/  IMAD.MOV R0, RZ, RZ, -R5 ;  /* 0x000000ffff007224 */ /* 0x000fc800078e0a05 */
[----:B------:R-:W-:Y:S02]  /*0180*/  IMAD R0, R9, R0, R2 ;  /* 0x0000000009007224 */ /* 0x000fe400078e0202 */
[----:B------:R-:W-:-:S03]  /*0190*/  IMAD.MOV.U32 R2, RZ, RZ, RZ ;  /* 0x000000ffff027224 */ /* 0x000fc600078e00ff */
[----:B------:R-:W-:-:S13]  /*01a0*/  ISETP.GT.U32.AND P1, PT, R9, R0, PT ;  /* 0x000000000900720c */ /* 0x000fda0003f24070 */
[----:B------:R-:W-:Y:S01]  /*01b0*/  @!P1 IMAD.IADD R0, R0, 0x1, -R9 ;  /* 0x0000000100009824 */ /* 0x000fe200078e0a09 */
[----:B------:R-:W-:Y:S02]  /*01c0*/  @!P1 IADD3 R5, PT, PT, R5, 0x1, RZ ;  /* 0x0000000105059810 */ /* 0x000fe40007ffe0ff */
[----:B------:R-:W-:Y:S02]  /*01d0*/  ISETP.NE.AND P1, PT, R6, RZ, PT ;  /* 0x000000ff0600720c */ /* 0x000fe40003f25270 */
[----:B------:R-:W-:Y:S02]  /*01e0*/  ISETP.GE.U32.AND P0, PT, R0, R9, PT ;  /* 0x000000090000720c */ /* 0x000fe40003f06070 */
[----:B------:R-:W-:-:S04]  /*01f0*/  LOP3.LUT R0, R3, R6, RZ, 0x3c, !PT ;  /* 0x0000000603007212 */ /* 0x000fc800078e3cff */
[----:B------:R-:W-:-:S07]  /*0200*/  ISETP.GE.AND P2, PT, R0, RZ, PT ;  /* 0x000000ff0000720c */ /* 0x000fce0003f46270 */
[----:B------:R-:W-:-:S06]  /*0210*/  @P0 VIADD R5, R5, 0x1 ;  /* 0x0000000105050836 */ /* 0x000fcc0000000000 */
[----:B------:R-:W-:Y:S01]  /*0220*/  @!P2 IMAD.MOV R5, RZ, RZ, -R5 ;  /* 0x000000ffff05a224 */ /* 0x000fe200078e0a05 */
[----:B------:R-:W-:-:S04]  /*0230*/  @!P1 LOP3.LUT R5, RZ, R6, RZ, 0x33, !PT ;  /* 0x00000006ff059212 */ /* 0x000fc800078e33ff */
[C---:B0-----:R-:W-:Y:S01]  /*0240*/  IADD3 R0, PT, PT, R5.reuse, R10, RZ ;  /* 0x0000000a05007210 */ /* 0x041fe20007ffe0ff */
[C---:B------:R-:W-:Y:S01]  /*0250*/  IMAD.IADD R8, R5.reuse, 0x1, -R10 ;  /* 0x0000000105087824 */ /* 0x040fe200078e0a0a */
[----:B------:R-:W-:-:S04]  /*0260*/  IADD3 R5, PT, PT, -R5, RZ, RZ ;  /* 0x000000ff05057210 */ /* 0x000fc80007ffe1ff */
[----:B------:R-:W-:-:S13]  /*0270*/  ISETP.GT.AND P0, PT, R8, R0, PT ;  /* 0x000000000800720c */ /* 0x000fda0003f04270 */
[----:B-1----:R-:W-:Y:S05]  /*0280*/  @P0 BRA `(.L_x_1) ;  /* 0x0000000c00a80947 */ /* 0x002fea0003800000 */
[----:B------:R-:W-:Y:S01]  /*0290*/  IMAD R9, R6, R5, R3 ;  /* 0x0000000506097224 */ /* 0x000fe200078e0203 */
[----:B------:R-:W-:Y:S01]  /*02a0*/  IADD3 R7, PT, PT, R7, -0x1, RZ ;  /* 0xffffffff07077810 */ /* 0x000fe20007ffe0ff */
[----:B------:R-:W-:Y:S02]  /*02b0*/  IMAD.SHL.U32 R4, R10, 0x2, RZ ;  /* 0x000000020a047824 */ /* 0x000fe400078e00ff */
[C---:B------:R-:W-:Y:S01]  /*02c0*/  IMAD.IADD R5, R9.reuse, 0x1, -R10 ;  /* 0x0000000109057824 */ /* 0x040fe200078e0a0a */
[----:B------:R-:W-:Y:S01]  /*02d0*/  IADD3 R2, PT, PT, R9, R10, RZ ;  /* 0x0000000a09027210 */ /* 0x000fe20007ffe0ff */
[----:B------:R-:W-:Y:S01]  /*02e0*/  VIADD R6, R6, 0xffffffff ;  /* 0xffffffff06067836 */ /* 0x000fe20000000000 */
[C---:B------:R-:W-:Y:S02]  /*02f0*/  LOP3.LUT R9, R4.reuse, 0xe, RZ, 0xc0, !PT ;  /* 0x0000000e04097812 */ /* 0x040fe400078ec0ff */
[----:B------:R-:W-:Y:S02]  /*0300*/  LOP3.LUT R10, R4, 0x6, RZ, 0xc0, !PT ;  /* 0x00000006040a7812 */ /* 0x000fe400078ec0ff */
[----:B------:R-:W-:-:S02]  /*0310*/  ISETP.GE.U32.AND P1, PT, R9, 0x7, PT ;  /* 0x000000070900780c */ /* 0x000fc40003f26070 */
[----:B------:R-:W-:Y:S02]  /*0320*/  LOP3.LUT R9, R4, 0xfffffff0, RZ, 0xc0, !PT ;  /* 0xfffffff004097812 */ /* 0x000fe400078ec0ff */
[C---:B------:R-:W-:Y:S01]  /*0330*/  ISETP.GT.AND P0, PT, R5.reuse, R2, PT ;  /* 0x000000020500720c */ /* 0x040fe20003f04270 */
[----:B------:R-:W-:Y:S01]  /*0340*/  IMAD.MOV.U32 R2, RZ, RZ, RZ ;  /* 0x000000ffff027224 */ /* 0x000fe200078e00ff */
[----:B------:R-:W-:Y:S01]  /*0350*/  ISETP.GE.U32.AND P2, PT, R10, 0x3, PT ;  /* 0x000000030a00780c */ /* 0x000fe20003f46070 */
[----:B------:R-:W-:Y:S01]  /*0360*/  VIADD R10, R5, 0x7 ;  /* 0x00000007050a7836 */ /* 0x000fe20000000000 */
[----:B------:R-:W-:-:S11]  /*0370*/  IADD3 R9, PT, PT, -R9, RZ, RZ ;  /* 0x000000ff09097210 */ /* 0x000fd60007ffe1ff */
.L_x_8:
[----:B------:R-:W-:Y:S04]  /*0380*/  BSSY.RECONVERGENT B1, `(.L_x_2) ;  /* 0x00000d7000017945 */ /* 0x000fe80003800200 */
[----:B------:R-:W-:Y:S05]  /*0390*/  @P0 BRA `(.L_x_3) ;  /* 0x0000000c00540947 */ /* 0x000fea0003800000 */
[----:B------:R-:W-:Y:S02]  /*03a0*/  ISETP.GE.U32.AND P3, PT, R4, 0xf, PT ;  /* 0x0000000f0400780c */ /* 0x000fe40003f66070 */
[----:B------:R-:W-:Y:S02]  /*03b0*/  VIMNMX.RELU R11, PT, PT, R7, R8, PT ;  /* 0x00000008070b7248 */ /* 0x000fe40003fe1100 */
[----:B------:R-:W-:-:S09]  /*03c0*/  MOV R25, R5 ;  /* 0x0000000500197202 */ /* 0x000fd20000000f00 */
[----:B------:R-:W-:Y:S05]  /*03d0*/  @!P3 BRA `(.L_x_4) ;  /* 0x0000000400acb947 */ /* 0x000fea0003800000 */
[----:B------:R-:W0:Y:S01]  /*03e0*/  LDC.64 R12, c[0x0][0x380] ;  /* 0x0000e000ff0c7b82 */ /* 0x000e220000000a00 */
[----:B------:R-:W-:Y:S01]  /*03f0*/  IMAD.MOV.U32 R22, RZ, RZ, R9 ;  /* 0x000000ffff167224 */ /* 0x000fe200078e0009 */
[----:B------:R-:W-:Y:S01]  /*0400*/  MOV R19, R10 ;  /* 0x0000000a00137202 */ /* 0x000fe20000000f00 */
[----:B------:R-:W1:Y:S01]  /*0410*/  LDCU UR4, c[0x0][0x390] ;  /* 0x00007200ff0477ac */ /* 0x000e620008000800 */
[----:B------:R-:W-:-:S05]  /*0420*/  NOP ;  /* 0x0000000000007918 */ /* 0x000fca0000000000 */
.L_x_5:
[C-C-:B------:R-:W-:Y:S02]  /*0430*/  VIADDMNMX.RELU R14, R19.reuse, 0xfffffff9, R6.reuse, PT ;  /* 0xfffffff9130e7846 */ /* 0x140fe40003801106 */
[----:B------:R-:W-:-:S03]  /*0440*/  VIADDMNMX.RELU R16, R19, 0xfffffffa, R6, PT ;  /* 0xfffffffa13107846 */ /* 0x000fc60003801106 */
[C---:B-1----:R-:W-:Y:S02]  /*0450*/  IMAD R15, R11.reuse, UR4, R14 ;  /* 0x000000040b0f7c24 */ /* 0x042fe4000f8e020e */
[----:B------:R-:W-:Y:S01]  /*0460*/  IMAD R21, R11, UR4, R16 ;  /* 0x000000040b157c24 */ /* 0x000fe2000f8e0210 */
[----:B------:R-:W-:Y:S01]  /*0470*/  VIADDMNMX.RELU R16, R19, 0xfffffffb, R6, PT ;  /* 0xfffffffb13107846 */ /* 0x000fe20003801106 */
[----:B0-----:R-:W-:-:S04]  /*0480*/  IMAD.WIDE R14, R15, 0x4, R12 ;  /* 0x000000040f0e7825 */ /* 0x001fc800078e020c */
[----:B------:R-:W-:Y:S01]  /*0490*/  IMAD R25, R11, UR4, R16 ;  /* 0x000000040b197c24 */ /* 0x000fe2000f8e0210 */
[----:B------:R-:W-:Y:S01]  /*04a0*/  VIADDMNMX.RELU R16, R19, 0xfffffffc, R6, PT ;  /* 0xfffffffc13107846 */ /* 0x000fe20003801106 */
[----:B------:R-:W-:Y:S01]  /*04b0*/  IMAD.WIDE R20, R21, 0x4, R12 ;  /* 0x0000000415147825 */ /* 0x000fe200078e020c */
[----:B------:R0:W2:Y:S01]  /*04c0*/  LDG.E R18, desc[UR6][R14.64] ;  /* 0x000000060e127981 */ /* 0x0000a2000c1e1900 */
[----:B------:R-:W-:Y:S02]  /*04d0*/  VIADDMNMX.RELU R28, R19, 0xfffffffd, R6, PT ;  /* 0xfffffffd131c7846 */ /* 0x000fe40003801106 */
[----:B------:R-:W-:Y:S01]  /*04e0*/  IMAD.WIDE R24, R25, 0x4, R12 ;  /* 0x0000000419187825 */ /* 0x000fe200078e020c */
[----:B------:R1:W3:Y:S03]  /*04f0*/  LDG.E R26, desc[UR6][R20.64] ;  /* 0x00000006141a7981 */ /* 0x0002e6000c1e1900 */
[----:B------:R-:W-:Y:S01]  /*0500*/  IMAD R17, R11, UR4, R16 ;  /* 0x000000040b117c24 */ /* 0x000fe2000f8e0210 */
[----:B------:R-:W-:Y:S01]  /*0510*/  VIADDMNMX.RELU R27, R19, 0xfffffffe, R6, PT ;  /* 0xfffffffe131b7846 */ /* 0x000fe20003801106 */
[----:B------:R-:W-:Y:S01]  /*0520*/  IMAD R23, R11, UR4, R28 ;  /* 0x000000040b177c24 */ /* 0x000fe2000f8e021c */
[----:B------:R-:W4:Y:S01]  /*0530*/  LDG.E R24, desc[UR6][R24.64] ;  /* 0x0000000618187981 */ /* 0x000f22000c1e1900 */
[----:B------:R-:W-:-:S04]  /*0540*/  IMAD.WIDE R16, R17, 0x4, R12 ;  /* 0x0000000411107825 */ /* 0x000fc800078e020c */
[----:B0-----:R-:W-:Y:S01]  /*0550*/  IMAD.WIDE R14, R23, 0x4, R12 ;  /* 0x00000004170e7825 */ /* 0x001fe200078e020c */
[----:B------:R-:W5:Y:S03]  /*0560*/  LDG.E R28, desc[UR6][R16.64] ;  /* 0x00000006101c7981 */ /* 0x000f66000c1e1900 */
[----:B-1----:R-:W-:Y:S01]  /*0570*/  IMAD R21, R11, UR4, R27 ;  /* 0x000000040b157c24 */ /* 0x002fe2000f8e021b */
[----:B------:R0:W5:Y:S03]  /*0580*/  LDG.E R23, desc[UR6][R14.64] ;  /* 0x000000060e177981 */ /* 0x000166000c1e1900 */
[----:B------:R-:W-:-:S06]  /*0590*/  IMAD.WIDE R20, R21, 0x4, R12 ;  /* 0x0000000415147825 */ /* 0x000fcc00078e020c */
[----:B------:R5:W5:Y:S01]  /*05a0*/  LDG.E R20, desc[UR6][R20.64] ;  /* 0x0000000614147981 */ /* 0x000b62000c1e1900 */
[----:B------:R-:W-:Y:S02]  /*05b0*/  VIMNMX.RELU R29, PT, PT, R6, R19, PT ;  /* 0x00000013061d7248 */ /* 0x000fe40003fe1100 */
[----:B0-----:R-:W-:-:S03]  /*05c0*/  VIADDMNMX.RELU R14, R19, 0x1, R6, PT ;  /* 0x00000001130e7846 */ /* 0x001fc60003801106 */
[----:B------:R-:W-:-:S04]  /*05d0*/  IMAD R17, R11, UR4, R29 ;  /* 0x000000040b117c24 */ /* 0x000fc8000f8e021d */
[----:B------:R-:W-:Y:S01]  /*05e0*/  IMAD.WIDE R16, R17, 0x4, R12 ;  /* 0x0000000411107825 */ /* 0x000fe200078e020c */
[----:B--2---:R-:W-:Y:S02]  /*05f0*/  I2FP.F32.S32 R27, R18 ;  /* 0x00000012001b7245 */ /* 0x004fe40000201400 */
[----:B------:R-:W-:Y:S02]  /*0600*/  VIADDMNMX.RELU R18, R19, 0xffffffff, R6, PT ;  /* 0xffffffff13127846 */ /* 0x000fe40003801106 */
[----:B---3--:R-:W-:Y:S01]  /*0610*/  I2FP.F32.S32 R26, R26 ;  /* 0x0000001a001a7245 */ /* 0x008fe20000201400 */
[----:B------:R-:W-:Y:S02]  /*0620*/  FADD R27, R27, R2 ;  /* 0x000000021b1b7221 */ /* 0x000fe40000000000 */
[----:B------:R-:W-:Y:S02]  /*0630*/  IMAD R25, R11, UR4, R18 ;  /* 0x000000040b197c24 */ /* 0x000fe4000f8e0212 */
[----:B------:R-:W-:Y:S01]  /*0640*/  FADD R2, R27, R26 ;  /* 0x0000001a1b027221 */ /* 0x000fe20000000000 */
[----:B----4-:R-:W-:Y:S01]  /*0650*/  I2FP.F32.S32 R15, R24 ;  /* 0x00000018000f7245 */ /* 0x010fe20000201400 */
[----:B------:R-:W-:-:S02]  /*0660*/  IMAD.WIDE R26, R25, 0x4, R12 ;  /* 0x00000004191a7825 */ /* 0x000fc400078e020c */
[----:B------:R-:W2:Y:S02]  /*0670*/  LDG.E R25, desc[UR6][R16.64] ;  /* 0x0000000610197981 */ /* 0x000ea4000c1e1900 */
[----:B------:R-:W-:Y:S01]  /*0680*/  FADD R2, R2, R15 ;  /* 0x0000000f02027221 */ /* 0x000fe20000000000 */
[----:B-----5:R-:W-:Y:S01]  /*0690*/  I2FP.F32.S32 R21, R28 ;  /* 0x0000001c00157245 */ /* 0x020fe20000201400 */
[----:B------:R0:W3:Y:S01]  /*06a0*/  LDG.E R18, desc[UR6][R26.64] ;  /* 0x000000061a127981 */ /* 0x0000e2000c1e1900 */
[----:B------:R-:W-:Y:S01]  /*06b0*/  VIADDMNMX.RELU R28, R19, 0x2, R6, PT ;  /* 0x00000002131c7846 */ /* 0x000fe20003801106 */
[----:B------:R-:W-:Y:S01]  /*06c0*/  IMAD R15, R11, UR4, R14 ;  /* 0x000000040b0f7c24 */ /* 0x000fe2000f8e020e */
[----:B------:R-:W-:Y:S01]  /*06d0*/  I2FP.F32.S32 R24, R23 ;  /* 0x0000001700187245 */ /* 0x000fe20000201400 */
[----:B------:R-:W-:Y:S01]  /*06e0*/  FADD R21, R2, R21 ;  /* 0x0000001502157221 */ /* 0x000fe20000000000 */
[----:B------:R-:W-:Y:S01]  /*06f0*/  VIADDMNMX.RELU R23, R19, 0x3, R6, PT ;  /* 0x0000000313177846 */ /* 0x000fe20003801106 */
[----:B------:R-:W-:Y:S01]  /*0700*/  IMAD.WIDE R14, R15, 0x4, R12 ;  /* 0x000000040f0e7825 */ /* 0x000fe200078e020c */
[----:B0-----:R-:W-:-:S03]  /*0710*/  VIADDMNMX.RELU R27, R19, 0x4, R6, PT ;  /* 0x00000004131b7846 */ /* 0x001fc60003801106 */
[----:B------:R-:W-:Y:S02]  /*0720*/  IMAD R29, R11, UR4, R28 ;  /* 0x000000040b1d7c24 */ /* 0x000fe4000f8e021c */
[----:B------:R-:W-:Y:S01]  /*0730*/  FADD R26, R21, R24 ;  /* 0x00000018151a7221 */ /* 0x000fe20000000000 */
[C---:B------:R-:W-:Y:S01]  /*0740*/  IMAD R21, R11.reuse, UR4, R23 ;  /* 0x000000040b157c24 */ /* 0x040fe2000f8e0217 */
[----:B------:R0:W4:Y:S01]  /*0750*/  LDG.E R2, desc[UR6][R14.64] ;  /* 0x000000060e027981 */ /* 0x000122000c1e1900 */
[----:B------:R-:W-:Y:S01]  /*0760*/  IMAD R27, R11, UR4, R27 ;  /* 0x000000040b1b7c24 */ /* 0x000fe2000f8e021b */
[----:B------:R-:W-:Y:S01]  /*0770*/  I2FP.F32.S32 R17, R20 ;  /* 0x0000001400117245 */ /* 0x000fe20000201400 */
[----:B------:R-:W-:Y:S01]  /*0780*/  IMAD.WIDE R28, R29, 0x4, R12 ;  /* 0x000000041d1c7825 */ /* 0x000fe200078e020c */
[----:B------:R-:W-:-:S03]  /*0790*/  VIADDMNMX.RELU R16, R19, 0x5, R6, PT ;  /* 0x0000000513107846 */ /* 0x000fc60003801106 */
[--C-:B------:R-:W-:Y:S01]  /*07a0*/  IMAD.WIDE R20, R21, 0x4, R12.reuse ;  /* 0x0000000415147825 */ /* 0x100fe200078e020c */
[----:B------:R1:W5:Y:S03]  /*07b0*/  LDG.E R24, desc[UR6][R28.64] ;  /* 0x000000061c187981 */ /* 0x000366000c1e1900 */
[----:B0-----:R-:W-:-:S04]  /*07c0*/  IMAD.WIDE R14, R27, 0x4, R12 ;  /* 0x000000041b0e7825 */ /* 0x001fc800078e020c */
[----:B------:R-:W-:Y:S01]  /*07d0*/  FADD R26, R26, R17 ;  /* 0x000000111a1a7221 */ /* 0x000fe20000000000 */
[----:B------:R-:W5:Y:S01]  /*07e0*/  LDG.E R23, desc[UR6][R20.64] ;  /* 0x0000000614177981 */ /* 0x000f62000c1e1900 */
[----:B------:R-:W-:-:S03]  /*07f0*/  IMAD R17, R11, UR4, R16 ;  /* 0x000000040b117c24 */ /* 0x000fc6000f8e0210 */
[----:B------:R0:W5:Y:S01]  /*0800*/  LDG.E R27, desc[UR6][R14.64] ;  /* 0x000000060e1b7981 */ /* 0x000162000c1e1900 */
[----:B-1----:R-:W-:Y:S01]  /*0810*/  VIADDMNMX.RELU R28, R19, 0x6, R6, PT ;  /* 0x00000006131c7846 */ /* 0x002fe20003801106 */
[----:B------:R-:W-:-:S04]  /*0820*/  IMAD.WIDE R16, R17, 0x4, R12 ;  /* 0x0000000411107825 */ /* 0x000fc800078e020c */
[----:B------:R-:W-:Y:S02]  /*0830*/  IMAD R29, R11, UR4, R28 ;  /* 0x000000040b1d7c24 */ /* 0x000fe4000f8e021c */
[----:B------:R3:W5:Y:S01]  /*0840*/  LDG.E R16, desc[UR6][R16.64] ;  /* 0x0000000610107981 */ /* 0x000762000c1e1900 */
[C---:B0-----:R-:W-:Y:S01]  /*0850*/  VIADDMNMX.RELU R14, R19.reuse, 0x7, R6, PT ;  /* 0x00000007130e7846 */ /* 0x041fe20003801106 */
[----:B------:R-:W-:Y:S02]  /*0860*/  VIADD R15, R19, 0x8 ;  /* 0x00000008130f7836 */ /* 0x000fe40000000000 */
[----:B------:R-:W-:-:S04]  /*0870*/  IMAD.WIDE R28, R29, 0x4, R12 ;  /* 0x000000041d1c7825 */ /* 0x000fc800078e020c */
[----:B------:R-:W-:Y:S01]  /*0880*/  IMAD R21, R11, UR4, R14 ;  /* 0x000000040b157c24 */ /* 0x000fe2000f8e020e */
[----:B------:R-:W-:Y:S01]  /*0890*/  VIMNMX.RELU R14, PT, PT, R6, R15, PT ;  /* 0x0000000f060e7248 */ /* 0x000fe20003fe1100 */
[----:B------:R-:W5:Y:S02]  /*08a0*/  LDG.E R28, desc[UR6][R28.64] ;  /* 0x000000061c1c7981 */ /* 0x000f64000c1e1900 */
[----:B------:R-:W-:-:S04]  /*08b0*/  IMAD.WIDE R20, R21, 0x4, R12 ;  /* 0x0000000415147825 */ /* 0x000fc800078e020c */
[----:B------:R-:W-:Y:S02]  /*08c0*/  IMAD R15, R11, UR4, R14 ;  /* 0x000000040b0f7c24 */ /* 0x000fe4000f8e020e */
[----:B------:R-:W5:Y:S02]  /*08d0*/  LDG.E R20, desc[UR6][R20.64] ;  /* 0x0000000614147981 */ /* 0x000f64000c1e1900 */
[----:B------:R-:W-:-:S06]  /*08e0*/  IMAD.WIDE R14, R15, 0x4, R12 ;  /* 0x000000040f0e7825 */ /* 0x000fcc00078e020c */
[----:B------:R0:W5:Y:S01]  /*08f0*/  LDG.E R14, desc[UR6][R14.64] ;  /* 0x000000060e0e7981 */ /* 0x000162000c1e1900 */
[----:B------:R-:W-:-:S04]  /*0900*/  IADD3 R22, PT, PT, R22, 0x10, RZ ;  /* 0x0000001016167810 */ /* 0x000fc80007ffe0ff */
[----:B------:R-:W-:Y:S01]  /*0910*/  ISETP.NE.AND P3, PT, R22, RZ, PT ;  /* 0x000000ff1600720c */ /* 0x000fe20003f65270 */
[----:B------:R-:W-:Y:S01]  /*0920*/  VIADD R19, R19, 0x10 ;  /* 0x0000001013137836 */ /* 0x000fe20000000000 */
[----:B---3--:R-:W-:Y:S02]  /*0930*/  I2FP.F32.S32 R17, R18 ;  /* 0x0000001200117245 */ /* 0x008fe40000201400 */
[----:B--2---:R-:W-:-:S03]  /*0940*/  I2FP.F32.S32 R18, R25 ;  /* 0x0000001900127245 */ /* 0x004fc60000201400 */
[----:B------:R-:W-:-:S04]  /*0950*/  FADD R17, R26, R17 ;  /* 0x000000111a117221 */ /* 0x000fc80000000000 */
[----:B------:R-:W-:Y:S01]  /*0960*/  FADD R17, R17, R18 ;  /* 0x0000001211117221 */ /* 0x000fe20000000000 */
[----:B----4-:R-:W-:-:S05]  /*0970*/  I2FP.F32.S32 R2, R2 ;  /* 0x0000000200027245 */ /* 0x010fca0000201400 */
[----:B------:R-:W-:Y:S01]  /*0980*/  FADD R2, R17, R2 ;  /* 0x0000000211027221 */ /* 0x000fe20000000000 */
[----:B-----5:R-:W-:Y:S02]  /*0990*/  I2FP.F32.S32 R25, R24 ;  /* 0x0000001800197245 */ /* 0x020fe40000201400 */
[----:B------:R-:W-:-:S03]  /*09a0*/  I2FP.F32.S32 R23, R23 ;  /* 0x0000001700177245 */ /* 0x000fc60000201400 */
[----:B------:R-:W-:Y:S01]  /*09b0*/  FADD R2, R2, R25 ;  /* 0x0000001902027221 */ /* 0x000fe20000000000 */
[----:B------:R-:W-:-:S03]  /*09c0*/  I2FP.F32.S32 R27, R27 ;  /* 0x0000001b001b7245 */ /* 0x000fc60000201400 */
[----:B------:R-:W-:-:S04]  /*09d0*/  FADD R2, R2, R23 ;  /* 0x0000001702027221 */ /* 0x000fc80000000000 */
[----:B------:R-:W-:Y:S01]  /*09e0*/  FADD R2, R2, R27 ;  /* 0x0000001b02027221 */ /* 0x000fe20000000000 */
[----:B0-----:R-:W-:-:S05]  /*09f0*/  I2FP.F32.S32 R15, R16 ;  /* 0x00000010000f7245 */ /* 0x001fca0000201400 */
[----:B------:R-:W-:Y:S01]  /*0a00*/  FADD R2, R2, R15 ;  /* 0x0000000f02027221 */ /* 0x000fe20000000000 */
[----:B------:R-:W-:-:S05]  /*0a10*/  I2FP.F32.S32 R17, R28 ;  /* 0x0000001c00117245 */ /* 0x000fca0000201400 */
[----:B------:R-:W-:Y:S01]  /*0a20*/  FADD R2, R2, R17 ;  /* 0x0000001102027221 */ /* 0x000fe20000000000 */
[----:B------:R-:W-:-:S05]  /*0a30*/  I2FP.F32.S32 R15, R20 ;  /* 0x00000014000f7245 */ /* 0x000fca0000201400 */
[----:B------:R-:W-:Y:S01]  /*0a40*/  FADD R2, R2, R15 ;  /* 0x0000000f02027221 */ /* 0x000fe20000000000 */
[----:B------:R-:W-:-:S05]  /*0a50*/  I2FP.F32.S32 R17, R14 ;  /* 0x0000000e00117245 */ /* 0x000fca0000201400 */
[----:B------:R-:W-:Y:S01]  /*0a60*/  FADD R2, R2, R17 ;  /* 0x0000001102027221 */ /* 0x000fe20000000000 */
[----:B------:R-:W-:Y:S06]  /*0a70*/  @P3 BRA `(.L_x_5) ;  /* 0xfffffff8006c3947 */ /* 0x000fec000383ffff */
[----:B------:R-:W-:-:S07]  /*0a80*/  IADD3 R25, PT, PT, R19, -0x7, RZ ;  /* 0xfffffff913197810 */ /* 0x000fce0007ffe0ff */
.L_x_4:
[----:B------:R-:W0:Y:S01]  /*0a90*/  LDC R14, c[0x0][0x398] ;  /* 0x0000e600ff0e7b82 */ /* 0x000e220000000800 */
[----:B------:R-:W1:Y:S07]  /*0aa0*/  LDCU UR5, c[0x0][0x390] ;  /* 0x00007200ff0577ac */ /* 0x000e6e0008000800 */
[----:B------:R-:W2:Y:S01]  /*0ab0*/  LDC.64 R12, c[0x0][0x380] ;  /* 0x0000e000ff0c7b82 */ /* 0x000ea20000000a00 */
[----:B0-----:R-:W-:Y:S01]  /*0ac0*/  LOP3.LUT P3, RZ, R14, 0x1, RZ, 0xc0, !PT ;  /* 0x000000010eff7812 */ /* 0x001fe2000786c0ff */
[----:B-1----:R-:W-:-:S12]  /*0ad0*/  @!P1 BRA `(.L_x_6) ;  /* 0x0000000000cc9947 */ /* 0x002fd80003800000 */
[----:B------:R-:W0:Y:S01]  /*0ae0*/  LDC.64 R14, c[0x0][0x380] ;  /* 0x0000e000ff0e7b82 */ /* 0x000e220000000a00 */
[----:B------:R-:W1:Y:S01]  /*0af0*/  LDCU UR4, c[0x0][0x390] ;  /* 0x00007200ff0477ac */ /* 0x000e620008000800 */
[----:B------:R-:W-:Y:S02]  /*0b00*/  VIMNMX.RELU R16, PT, PT, R6, R25, PT ;  /* 0x0000001906107248 */ /* 0x000fe40003fe1100 */
[C-C-:B------:R-:W-:Y:S02]  /*0b10*/  VIADDMNMX.RELU R18, R25.reuse, 0x1, R6.reuse, PT ;  /* 0x0000000119127846 */ /* 0x140fe40003801106 */
[----:B------:R-:W-:Y:S01]  /*0b20*/  VIADDMNMX.RELU R20, R25, 0x4, R6, PT ;  /* 0x0000000419147846 */ /* 0x000fe20003801106 */
[----:B-1----:R-:W-:Y:S01]  /*0b30*/  IMAD R27, R11, UR4, R16 ;  /* 0x000000040b1b7c24 */ /* 0x002fe2000f8e0210 */
[----:B------:R-:W-:Y:S01]  /*0b40*/  VIADDMNMX.RELU R16, R25, 0x2, R6, PT ;  /* 0x0000000219107846 */ /* 0x000fe20003801106 */
[----:B------:R-:W-:Y:S01]  /*0b50*/  IMAD R23, R11, UR4, R18 ;  /* 0x000000040b177c24 */ /* 0x000fe2000f8e0212 */
[----:B------:R-:W-:Y:S01]  /*0b60*/  VIADDMNMX.RELU R18, R25, 0x3, R6, PT ;  /* 0x0000000319127846 */ /* 0x000fe20003801106 */
[----:B0-----:R-:W-:-:S04]  /*0b70*/  IMAD.WIDE R26, R27, 0x4, R14 ;  /* 0x000000041b1a7825 */ /* 0x001fc800078e020e */
[----:B------:R-:W-:Y:S02]  /*0b80*/  IMAD R21, R11, UR4, R16 ;  /* 0x000000040b157c24 */ /* 0x000fe4000f8e0210 */
[----:B------:R-:W-:Y:S01]  /*0b90*/  IMAD.WIDE R22, R23, 0x4, R14 ;  /* 0x0000000417167825 */ /* 0x000fe200078e020e */
[----:B------:R0:W3:Y:S03]  /*0ba0*/  LDG.E R26, desc[UR6][R26.64] ;  /* 0x000000061a1a7981 */ /* 0x0000e6000c1e1900 */
[C---:B------:R-:W-:Y:S01]  /*0bb0*/  IMAD R19, R11.reuse, UR4, R20 ;  /* 0x000000040b137c24 */ /* 0x040fe2000f8e0214 */
[----:B------:R1:W4:Y:S01]  /*0bc0*/  LDG.E R24, desc[UR6][R22.64] ;  /* 0x0000000616187981 */ /* 0x000322000c1e1900 */
[----:B------:R-:W-:Y:S01]  /*0bd0*/  IMAD R17, R11, UR4, R18 ;  /* 0x000000040b117c24 */ /* 0x000fe2000f8e0212 */
[----:B------:R-:W-:Y:S01]  /*0be0*/  VIADDMNMX.RELU R28, R25, 0x5, R6, PT ;  /* 0x00000005191c7846 */ /* 0x000fe20003801106 */
[----:B------:R-:W-:-:S04]  /*0bf0*/  IMAD.WIDE R20, R21, 0x4, R14 ;  /* 0x0000000415147825 */ /* 0x000fc800078e020e */
[----:B------:R-:W-:Y:S01]  /*0c00*/  IMAD.WIDE R16, R17, 0x4, R14 ;  /* 0x0000000411107825 */ /* 0x000fe200078e020e */
[----:B0-----:R-:W-:Y:S01]  /*0c10*/  VIADDMNMX.RELU R27, R25, 0x6, R6, PT ;  /* 0x00000006191b7846 */ /* 0x001fe20003801106 */
[----:B------:R-:W5:Y:S02]  /*0c20*/  LDG.E R20, desc[UR6][R20.64] ;  /* 0x0000000614147981 */ /* 0x000f64000c1e1900 */
[----:B------:R-:W-:Y:S01]  /*0c30*/  IMAD.WIDE R18, R19, 0x4, R14 ;  /* 0x0000000413127825 */ /* 0x000fe200078e020e */
[----:B-1----:R-:W-:Y:S01]  /*0c40*/  VIADDMNMX.RELU R22, R25, 0x7, R6, PT ;  /* 0x0000000719167846 */ /* 0x002fe20003801106 */
[----:B------:R3:W2:Y:S02]  /*0c50*/  LDG.E R16, desc[UR6][R16.64] ;  /* 0x0000000610107981 */ /* 0x0006a4000c1e1900 */
[C---:B------:R-:W-:Y:S02]  /*0c60*/  IMAD R29, R11.reuse, UR4, R28 ;  /* 0x000000040b1d7c24 */ /* 0x040fe4000f8e021c */
[----:B------:R-:W-:Y:S01]  /*0c70*/  IMAD R23, R11, UR4, R27 ;  /* 0x000000040b177c24 */ /* 0x000fe2000f8e021b */
[----:B------:R-:W2:Y:S01]  /*0c80*/  LDG.E R18, desc[UR6][R18.64] ;  /* 0x0000000612127981 */ /* 0x000ea2000c1e1900 */
[----:B------:R-:W-:-:S04]  /*0c90*/  IMAD.WIDE R28, R29, 0x4, R14 ;  /* 0x000000041d1c7825 */ /* 0x000fc800078e020e */
[----:B------:R-:W-:Y:S02]  /*0ca0*/  IMAD R27, R11, UR4, R22 ;  /* 0x000000040b1b7c24 */ /* 0x000fe4000f8e0216 */
[--C-:B------:R-:W-:Y:S01]  /*0cb0*/  IMAD.WIDE R22, R23, 0x4, R14.reuse ;  /* 0x0000000417167825 */ /* 0x100fe200078e020e */
[----:B------:R-:W2:Y:S03]  /*0cc0*/  LDG.E R28, desc[UR6][R28.64] ;  /* 0x000000061c1c7981 */ /* 0x000ea6000c1e1900 */
[----:B------:R-:W-:Y:S02]  /*0cd0*/  IMAD.WIDE R14, R27, 0x4, R14 ;  /* 0x000000041b0e7825 */ /* 0x000fe400078e020e */
[----:B------:R-:W2:Y:S04]  /*0ce0*/  LDG.E R22, desc[UR6][R22.64] ;  /* 0x0000000616167981 */ /* 0x000ea8000c1e1900 */
[----:B------:R0:W2:Y:S01]  /*0cf0*/  LDG.E R14, desc[UR6][R14.64] ;  /* 0x000000060e0e7981 */ /* 0x0000a2000c1e1900 */
[----:B------:R-:W-:Y:S01]  /*0d00*/  VIADD R25, R25, 0x8 ;  /* 0x0000000819197836 */ /* 0x000fe20000000000 */
[----:B---3--:R-:W-:-:S02]  /*0d10*/  I2FP.F32.S32 R17, R26 ;  /* 0x0000001a00117245 */ /* 0x008fc40000201400 */
[----:B----4-:R-:W-:-:S03]  /*0d20*/  I2FP.F32.S32 R24, R24 ;  /* 0x0000001800187245 */ /* 0x010fc60000201400 */
[----:B------:R-:W-:-:S04]  /*0d30*/  FADD R17, R2, R17 ;  /* 0x0000001102117221 */ /* 0x000fc80000000000 */
[----:B------:R-:W-:Y:S01]  /*0d40*/  FADD R17, R17, R24 ;  /* 0x0000001811117221 */ /* 0x000fe20000000000 */
[----:B-----5:R-:W-:Y:S02]  /*0d50*/  I2FP.F32.S32 R20, R20 ;  /* 0x0000001400147245 */ /* 0x020fe40000201400 */
[----:B--2---:R-:W-:-:S03]  /*0d60*/  I2FP.F32.S32 R16, R16 ;  /* 0x0000001000107245 */ /* 0x004fc60000201400 */
[----:B------:R-:W-:Y:S01]  /*0d70*/  FADD R17, R17, R20 ;  /* 0x0000001411117221 */ /* 0x000fe20000000000 */
[----:B------:R-:W-:-:S03]  /*0d80*/  I2FP.F32.S32 R19, R18 ;  /* 0x0000001200137245 */ /* 0x000fc60000201400 */
[----:B------:R-:W-:-:S04]  /*0d90*/  FADD R16, R17, R16 ;  /* 0x0000001011107221 */ /* 0x000fc80000000000 */
[----:B------:R-:W-:Y:S01]  /*0da0*/  FADD R16, R16, R19 ;  /* 0x0000001310107221 */ /* 0x000fe20000000000 */
[----:B------:R-:W-:Y:S02]  /*0db0*/  I2FP.F32.S32 R17, R28 ;  /* 0x0000001c00117245 */ /* 0x000fe40000201400 */
[----:B0-----:R-:W-:-:S03]  /*0dc0*/  I2FP.F32.S32 R15, R22 ;  /* 0x00000016000f7245 */ /* 0x001fc60000201400 */
[----:B------:R-:W-:Y:S01]  /*0dd0*/  FADD R16, R16, R17 ;  /* 0x0000001110107221 */ /* 0x000fe20000000000 */
[----:B------:R-:W-:-:S03]  /*0de0*/  I2FP.F32.S32 R14, R14 ;  /* 0x0000000e000e7245 */ /* 0x000fc60000201400 */
[----:B------:R-:W-:-:S04]  /*0df0*/  FADD R15, R16, R15 ;  /* 0x0000000f100f7221 */ /* 0x000fc80000000000 */
[----:B------:R-:W-:-:S07]  /*0e00*/  FADD R2, R15, R14 ;  /* 0x0000000e0f027221 */ /* 0x000fce0000000000 */
.L_x_6:
[----:B------:R-:W-:Y:S05]  /*0e10*/  @!P2 BRA `(.L_x_7) ;  /* 0x00000000006ca947 */ /* 0x000fea0003800000 */
[----:B------:R-:W0:Y:S01]  /*0e20*/  LDC.64 R18, c[0x0][0x380] ;  /* 0x0000e000ff127b82 */ /* 0x000e220000000a00 */
[----:B------:R-:W1:Y:S01]  /*0e30*/  LDCU UR4, c[0x0][0x390] ;  /* 0x00007200ff0477ac */ /* 0x000e620008000800 */
[----:B------:R-:W-:Y:S02]  /*0e40*/  VIMNMX.RELU R14, PT, PT, R6, R25, PT ;  /* 0x00000019060e7248 */ /* 0x000fe40003fe1100 */
[C-C-:B------:R-:W-:Y:S02]  /*0e50*/  VIADDMNMX.RELU R16, R25.reuse, 0x1, R6.reuse, PT ;  /* 0x0000000119107846 */ /* 0x140fe40003801106 */
[----:B------:R-:W-:Y:S01]  /*0e60*/  VIADDMNMX.RELU R22, R25, 0x3, R6, PT ;  /* 0x0000000319167846 */ /* 0x000fe20003801106 */
[----:B-1----:R-:W-:Y:S01]  /*0e70*/  IMAD R21, R11, UR4, R14 ;  /* 0x000000040b157c24 */ /* 0x002fe2000f8e020e */
[----:B------:R-:W-:Y:S01]  /*0e80*/  VIADDMNMX.RELU R14, R25, 0x2, R6, PT ;  /* 0x00000002190e7846 */ /* 0x000fe20003801106 */
[----:B------:R-:W-:Y:S02]  /*0e90*/  IMAD R17, R11, UR4, R16 ;  /* 0x000000040b117c24 */ /* 0x000fe4000f8e0210 */
[----:B0-----:R-:W-:-:S04]  /*0ea0*/  IMAD.WIDE R20, R21, 0x4, R18 ;  /* 0x0000000415147825 */ /* 0x001fc800078e0212 */
[----:B------:R-:W-:Y:S02]  /*0eb0*/  IMAD R15, R11, UR4, R14 ;  /* 0x000000040b0f7c24 */ /* 0x000fe4000f8e020e */
[----:B------:R-:W-:Y:S01]  /*0ec0*/  IMAD.WIDE R16, R17, 0x4, R18 ;  /* 0x0000000411107825 */ /* 0x000fe200078e0212 */
[----:B------:R-:W3:Y:S03]  /*0ed0*/  LDG.E R20, desc[UR6][R20.64] ;  /* 0x0000000614147981 */ /* 0x000ee6000c1e1900 */
[----:B------:R-:W-:Y:S02]  /*0ee0*/  IMAD R23, R11, UR4, R22 ;  /* 0x000000040b177c24 */ /* 0x000fe4000f8e0216 */
[--C-:B------:R-:W-:Y:S01]  /*0ef0*/  IMAD.WIDE R14, R15, 0x4, R18.reuse ;  /* 0x000000040f0e7825 */ /* 0x100fe200078e0212 */
[----:B------:R-:W4:Y:S03]  /*0f00*/  LDG.E R16, desc[UR6][R16.64] ;  /* 0x0000000610107981 */ /* 0x000f26000c1e1900 */
[----:B------:R-:W-:-:S02]  /*0f10*/  IMAD.WIDE R18, R23, 0x4, R18 ;  /* 0x0000000417127825 */ /* 0x000fc400078e0212 */
[----:B------:R-:W5:Y:S04]  /*0f20*/  LDG.E R14, desc[UR6][R14.64] ;  /* 0x000000060e0e7981 */ /* 0x000f68000c1e1900 */
[----:B------:R-:W2:Y:S01]  /*0f30*/  LDG.E R18, desc[UR6][R18.64] ;  /* 0x0000000612127981 */ /* 0x000ea2000c1e1900 */
[----:B------:R-:W-:Y:S02]  /*0f40*/  IADD3 R25, PT, PT, R25, 0x4, RZ ;  /* 0x0000000419197810 */ /* 0x000fe40007ffe0ff */
[----:B---3--:R-:W-:-:S05]  /*0f50*/  I2FP.F32.S32 R23, R20 ;  /* 0x0000001400177245 */ /* 0x008fca0000201400 */
[----:B------:R-:W-:Y:S01]  /*0f60*/  FADD R23, R2, R23 ;  /* 0x0000001702177221 */ /* 0x000fe20000000000 */
[----:B----4-:R-:W-:Y:S02]  /*0f70*/  I2FP.F32.S32 R22, R16 ;  /* 0x0000001000167245 */ /* 0x010fe40000201400 */
[----:B-----5:R-:W-:-:S03]  /*0f80*/  I2FP.F32.S32 R27, R14 ;  /* 0x0000000e001b7245 */ /* 0x020fc60000201400 */
[----:B------:R-:W-:Y:S01]  /*0f90*/  FADD R22, R23, R22 ;  /* 0x0000001617167221 */ /* 0x000fe20000000000 */
[----:B--2---:R-:W-:-:S03]  /*0fa0*/  I2FP.F32.S32 R21, R18 ;  /* 0x0000001200157245 */ /* 0x004fc60000201400 */
[----:B------:R-:W-:-:S04]  /*0fb0*/  FADD R22, R22, R27 ;  /* 0x0000001b16167221 */ /* 0x000fc80000000000 */
[----:B------:R-:W-:-:S07]  /*0fc0*/  FADD R2, R22, R21 ;  /* 0x0000001516027221 */ /* 0x000fce0000000000 */
.L_x_7:
[----:B------:R-:W-:Y:S02]  /*0fd0*/  VIMNMX.RELU R14, PT, PT, R6, R25, PT ;  /* 0x00000019060e7248 */ /* 0x000fe40003fe1100 */
[----:B------:R-:W-:-:S03]  /*0fe0*/  @P3 VIADDMNMX.RELU R16, R25, 0x1, R6, PT ;  /* 0x0000000119103846 */ /* 0x000fc60003801106 */
[----:B------:R-:W-:Y:S01]  /*0ff0*/  IMAD R17, R11, UR5, R14 ;  /* 0x000000050b117c24 */ /* 0x000fe2000f8e020e */
[----:B------:R-:W-:Y:S01]  /*1000*/  @P3 VIADDMNMX.RELU R14, R25, 0x2, R6, PT ;  /* 0x00000002190e3846 */ /* 0x000fe20003801106 */
[----:B------:R-:W-:Y:S02]  /*1010*/  @P3 IMAD R15, R11, UR5, R16 ;  /* 0x000000050b0f3c24 */ /* 0x000fe4000f8e0210 */
[----:B--2---:R-:W-:-:S04]  /*1020*/  IMAD.WIDE R16, R17, 0x4, R12 ;  /* 0x0000000411107825 */ /* 0x004fc800078e020c */
[----:B------:R-:W-:Y:S02]  /*1030*/  @P3 IMAD R11, R11, UR5, R14 ;  /* 0x000000050b0b3c24 */ /* 0x000fe4000f8e020e */
[--C-:B------:R-:W-:Y:S01]  /*1040*/  @P3 IMAD.WIDE R14, R15, 0x4, R12.reuse ;  /* 0x000000040f0e3825 */ /* 0x100fe200078e020c */
[----:B------:R-:W2:Y:S03]  /*1050*/  LDG.E R16, desc[UR6][R16.64] ;  /* 0x0000000610107981 */ /* 0x000ea6000c1e1900 */
[----:B------:R-:W-:Y:S02]  /*1060*/  @P3 IMAD.WIDE R12, R11, 0x4, R12 ;  /* 0x000000040b0c3825 */ /* 0x000fe400078e020c */
[----:B------:R-:W3:Y:S04]  /*1070*/  @P3 LDG.E R14, desc[UR6][R14.64] ;  /* 0x000000060e0e3981 */ /* 0x000ee8000c1e1900 */
[----:B------:R-:W4:Y:S01]  /*1080*/  @P3 LDG.E R12, desc[UR6][R12.64] ;  /* 0x000000060c0c3981 */ /* 0x000f22000c1e1900 */
[----:B--2---:R-:W-:-:S02]  /*1090*/  I2FP.F32.S32 R11, R16 ;  /* 0x00000010000b7245 */ /* 0x004fc40000201400 */
[----:B---3--:R-:W-:-:S03]  /*10a0*/  @P3 I2FP.F32.S32 R19, R14 ;  /* 0x0000000e00133245 */ /* 0x008fc60000201400 */
[----:B------:R-:W-:Y:S01]  /*10b0*/  FADD R2, R11, R2 ;  /* 0x000000020b027221 */ /* 0x000fe20000000000 */
[----:B----4-:R-:W-:-:S03]  /*10c0*/  @P3 I2FP.F32.S32 R18, R12 ;  /* 0x0000000c00123245 */ /* 0x010fc60000201400 */
[----:B------:R-:W-:-:S04]  /*10d0*/  @P3 FADD R19, R2, R19 ;  /* 0x0000001302133221 */ /* 0x000fc80000000000 */
[----:B------:R-:W-:-:S07]  /*10e0*/  @P3 FADD R2, R19, R18 ;  /* 0x0000001213023221 */ /* 0x000fce0000000000 */
.L_x_3:
[----:B------:R-:W-:Y:S05]  /*10f0*/  BSYNC.RECONVERGENT B1 ;  /* 0x0000000000017941 */ /* 0x000fea0003800200 */
.L_x_2:
[C---:B------:R-:W-:Y:S01]  /*1100*/  ISETP.NE.AND P3, PT, R8.reuse, R0, PT ;  /* 0x000000000800720c */ /* 0x040fe20003f65270 */
[----:B------:R-:W-:-:S12]  /*1110*/  VIADD R8, R8, 0x1 ;  /* 0x0000000108087836 */ /* 0x000fd80000000000 */
[----:B------:R-:W-:Y:S05]  /*1120*/  @P3 BRA `(.L_x_8) ;  /* 0xfffffff000943947 */ /* 0x000fea000383ffff */
.L_x_1:
[----:B------:R-:W-:Y:S05]  /*1130*/  BSYNC.RECONVERGENT B0 ;  /* 0x0000000000007941 */ /* 0x000fea0003800200 */
.L_x_0:
[----:B------:R-:W0:Y:S01]  /*1140*/  LDCU UR4, c[0x0][0x398] ;  /* 0x00007300ff0477ac */ /* 0x000e220008000800 */
[----:B------:R-:W-:Y:S01]  /*1150*/  BSSY.RECONVERGENT B0, `(.L_x_9) ;  /* 0x000000f000007945 */ /* 0x000fe20003800200 */
[----:B0-----:R-:W-:-:S06]  /*1160*/  ULEA UR4, UR4, 0x1, 0x1 ;  /* 0x0000000104047891 */ /* 0x001fcc000f8e08ff */
[----:B------:R-:W-:-:S04]  /*1170*/  I2FP.F32.S32 R7, UR4 ;  /* 0x0000000400077c45 */ /* 0x000fc80008201400 */
[----:B------:R-:W0:Y:S08]  /*1180*/  MUFU.RCP R0, R7 ;  /* 0x0000000700007308 */ /* 0x000e300000001000 */
[----:B------:R-:W1:Y:S01]  /*1190*/  FCHK P0, R2, R7 ;  /* 0x0000000702007302 */ /* 0x000e620000000000 */
[----:B0-----:R-:W-:-:S04]  /*11a0*/  FFMA R5, -R7, R0, 1 ;  /* 0x3f80000007057423 */ /* 0x001fc80000000100 */
[----:B------:R-:W-:-:S04]  /*11b0*/  FFMA R5, R0, R5, R0 ;  /* 0x0000000500057223 */ /* 0x000fc80000000000 */
[----:B------:R-:W-:-:S04]  /*11c0*/  FFMA R0, R5, R2, RZ ;  /* 0x0000000205007223 */ /* 0x000fc800000000ff */
[----:B------:R-:W-:-:S04]  /*11d0*/  FFMA R9, -R7, R0, R2 ;  /* 0x0000000007097223 */ /* 0x000fc80000000102 */
[----:B------:R-:W-:Y:S01]  /*11e0*/  FFMA R4, R5, R9, R0 ;  /* 0x0000000905047223 */ /* 0x000fe20000000000 */
[----:B-1----:R-:W-:Y:S06]  /*11f0*/  @!P0 BRA `(.L_x_10) ;  /* 0x0000000000108947 */ /* 0x002fec0003800000 */
[----:B------:R-:W-:Y:S02]  /*1200*/  MOV R5, R7 ;  /* 0x0000000700057202 */ /* 0x000fe40000000f00 */
[----:B------:R-:W-:-:S07]  /*1210*/  MOV R4, 0x1230 ;  /* 0x0000123000047802 */ /* 0x000fce0000000f00 */
[----:B------:R-:W-:Y:S05]  /*1220*/  CALL.REL.NOINC `($__internal_0_$__cuda_sm3x_div_rn_noftz_f32_slowpath) ;  /* 0x0000000000747944 */ /* 0x000fea0003c00000 */
[----:B------:R-:W-:-:S07]  /*1230*/  IMAD.MOV.U32 R4, RZ, RZ, R0 ;  /* 0x000000ffff047224 */ /* 0x000fce00078e0000 */
.L_x_10:
[----:B------:R-:W-:Y:S05]  /*1240*/  BSYNC.RECONVERGENT B0 ;  /* 0x0000000000007941 */ /* 0x000fea0003800200 */
.L_x_9:
[----:B------:R-:W0:Y:S01]  /*1250*/  MUFU.RCP R0, R7 ;  /* 0x0000000700007308 */ /* 0x000e220000001000 */
[----:B------:R-:W-:Y:S07]  /*1260*/  BSSY.RECONVERGENT B0, `(.L_x_11) ;  /* 0x000000c000007945 */ /* 0x000fee0003800200 */
[----:B------:R-:W1:Y:S01]  /*1270*/  FCHK P0, R4, R7 ;  /* 0x0000000704007302 */ /* 0x000e620000000000 */
[----:B0-----:R-:W-:-:S04]  /*1280*/  FFMA R5, -R7, R0, 1 ;  /* 0x3f80000007057423 */ /* 0x001fc80000000100 */
[----:B------:R-:W-:-:S04]  /*1290*/  FFMA R0, R0, R5, R0 ;  /* 0x0000000500007223 */ /* 0x000fc80000000000 */
[----:B------:R-:W-:-:S04]  /*12a0*/  FFMA R5, R0, R4, RZ ;  /* 0x0000000400057223 */ /* 0x000fc800000000ff */
[----:B------:R-:W-:-:S04]  /*12b0*/  FFMA R2, -R7, R5, R4 ;  /* 0x0000000507027223 */ /* 0x000fc80000000104 */
[----:B------:R-:W-:Y:S01]  /*12c0*/  FFMA R0, R0, R2, R5 ;  /* 0x0000000200007223 */ /* 0x000fe20000000005 */
[----:B-1----:R-:W-:Y:S06]  /*12d0*/  @!P0 BRA `(.L_x_12) ;  /* 0x0000000000108947 */ /* 0x002fec0003800000 */
[----:B------:R-:W-:Y:S01]  /*12e0*/  MOV R2, R4 ;  /* 0x0000000400027202 */ /* 0x000fe20000000f00 */
[----:B------:R-:W-:Y:S01]  /*12f0*/  IMAD.MOV.U32 R5, RZ, RZ, R7 ;  /* 0x000000ffff057224 */ /* 0x000fe200078e0007 */
[----:B------:R-:W-:-:S07]  /*1300*/  MOV R4, 0x1320 ;  /* 0x0000132000047802 */ /* 0x000fce0000000f00 */
[----:B------:R-:W-:Y:S05]  /*1310*/  CALL.REL.NOINC `($__internal_0_$__cuda_sm3x_div_rn_noftz_f32_slowpath) ;  /* 0x0000000000387944 */ /* 0x000fea0003c00000 */
.L_x_12:
[----:B------:R-:W-:Y:S05]  /*1320*/  BSYNC.RECONVERGENT B0 ;  /* 0x0000000000007941 */ /* 0x000fea0003800200 */
.L_x_11:
[----:B------:R-:W0:Y:S01]  /*1330*/  F2F.F64.F32 R4, R0 ;  /* 0x0000000000047310 */ /* 0x000e220000201800 */
[----:B------:R-:W-:Y:S01]  /*1340*/  UMOV UR4, 0x1eb851ec ;  /* 0x1eb851ec00047882 */ /* 0x000fe20000000000 */
[----:B------:R-:W-:Y:S02]  /*1350*/  UMOV UR5, 0x3fe9eb85 ;  /* 0x3fe9eb8500057882 */ /* 0x000fe40000000000 */
[----:B0-----:R-:W-:-:S14]  /*1360*/  DSETP.GT.AND P0, PT, R4, UR4, PT ;  /* 0x0000000404007e2a */ /* 0x001fdc000bf04000 */
[----:B------:R-:W0:Y:S01]  /*1370*/  @P0 LDC.64 R4, c[0x0][0x388] ;  /* 0x0000e200ff040b82 */ /* 0x000e220000000a00 */
[----:B------:R-:W-:Y:S01]  /*1380*/  @P0 MOV R7, 0x1 ;  /* 0x0000000100070802 */ /* 0x000fe20000000f00 */
[----:B0-----:R-:W-:-:S05]  /*1390*/  @P0 IMAD.WIDE R4, R3, 0x4, R4 ;  /* 0x0000000403040825 */ /* 0x001fca00078e0204 */
[----:B------:R0:W-:Y:S01]  /*13a0*/  @P0 STG.E desc[UR6][R4.64], R7 ;  /* 0x0000000704000986 */ /* 0x0001e2000c101906 */
[----:B------:R-:W-:Y:S05]  /*13b0*/  @P0 EXIT ;  /* 0x000000000000094d */ /* 0x000fea0003800000 */
[----:B0-----:R-:W0:Y:S02]  /*13c0*/  LDC.64 R4, c[0x0][0x388] ;  /* 0x0000e200ff047b82 */ /* 0x001e240000000a00 */
[----:B0-----:R-:W-:-:S05]  /*13d0*/  IMAD.WIDE R4, R3, 0x4, R4 ;  /* 0x0000000403047825 */ /* 0x001fca00078e0204 */
[----:B------:R-:W-:Y:S01]  /*13e0*/  STG.E desc[UR6][R4.64], RZ ;  /* 0x000000ff04007986 */ /* 0x000fe2000c101906 */
[----:B------:R-:W-:Y:S05]  /*13f0*/  EXIT ;  /* 0x000000000000794d */ /* 0x000fea0003800000 */
        .weak           $__internal_0_$__cuda_sm3x_div_rn_noftz_f32_slowpath
        .type           $__internal_0_$__cuda_sm3x_div_rn_noftz_f32_slowpath,@function
        .size           $__internal_0_$__cuda_sm3x_div_rn_noftz_f32_slowpath,(.L_x_25 - $__internal_0_$__cuda_sm3x_div_rn_noftz_f32_slowpath)
$__internal_0_$__cuda_sm3x_div_rn_noftz_f32_slowpath:
[----:B------:R-:W-:Y:S01]  /*1400*/  SHF.R.U32.HI R6, RZ, 0x17, R5 ;  /* 0x00000017ff067819 */ /* 0x000fe20000011605 */
[----:B------:R-:W-:Y:S01]  /*1410*/  BSSY.RECONVERGENT B1, `(.L_x_13) ;  /* 0x0000062000017945 */ /* 0x000fe20003800200 */
[----:B------:R-:W-:Y:S02]  /*1420*/  SHF.R.U32.HI R0, RZ, 0x17, R2 ;  /* 0x00000017ff007819 */ /* 0x000fe40000011602 */
[----:B------:R-:W-:Y:S02]  /*1430*/  LOP3.LUT R12, R6, 0xff, RZ, 0xc0, !PT ;  /* 0x000000ff060c7812 */ /* 0x000fe400078ec0ff */
[----:B------:R-:W-:-:S03]  /*1440*/  LOP3.LUT R10, R0, 0xff, RZ, 0xc0, !PT ;  /* 0x000000ff000a7812 */ /* 0x000fc600078ec0ff */
[----:B------:R-:W-:Y:S01]  /*1450*/  VIADD R8, R12, 0xffffffff ;  /* 0xffffffff0c087836 */ /* 0x000fe20000000000 */
[----:B------:R-:W-:-:S04]  /*1460*/  IADD3 R0, PT, PT, R10, -0x1, RZ ;  /* 0xffffffff0a007810 */ /* 0x000fc80007ffe0ff */
[----:B------:R-:W-:-:S04]  /*1470*/  ISETP.GT.U32.AND P0, PT, R8, 0xfd, PT ;  /* 0x000000fd0800780c */ /* 0x000fc80003f04070 */
[----:B------:R-:W-:-:S13]  /*1480*/  ISETP.GT.U32.OR P0, PT, R0, 0xfd, P0 ;  /* 0x000000fd0000780c */ /* 0x000fda0000704470 */
[----:B------:R-:W-:Y:S01]  /*1490*/  @!P0 IMAD.MOV.U32 R6, RZ, RZ, RZ ;  /* 0x000000ffff068224 */ /* 0x000fe200078e00ff */
[----:B------:R-:W-:Y:S06]  /*14a0*/  @!P0 BRA `(.L_x_14) ;  /* 0x00000000005c8947 */ /* 0x000fec0003800000 */
[----:B------:R-:W-:Y:S02]  /*14b0*/  FSETP.GTU.FTZ.AND P0, PT, |R2|, +INF , PT ;  /* 0x7f8000000200780b */ /* 0x000fe40003f1c200 */
[----:B------:R-:W-:-:S04]  /*14c0*/  FSETP.GTU.FTZ.AND P1, PT, |R5|, +INF , PT ;  /* 0x7f8000000500780b */ /* 0x000fc80003f3c200 */
[----:B------:R-:W-:-:S13]  /*14d0*/  PLOP3.LUT P0, PT, P0, P1, PT, 0xf8, 0x8f ;  /* 0x00000000008f781c */ /* 0x000fda0000703f70 */
[----:B------:R-:W-:Y:S05]  /*14e0*/  @P0 BRA `(.L_x_15) ;  /* 0x00000004004c0947 */ /* 0x000fea0003800000 */
[----:B------:R-:W-:-:S13]  /*14f0*/  LOP3.LUT P0, RZ, R5, 0x7fffffff, R2, 0xc8, !PT ;  /* 0x7fffffff05ff7812 */ /* 0x000fda000780c802 */
[----:B------:R-:W-:Y:S05]  /*1500*/  @!P0 BRA `(.L_x_16) ;  /* 0x00000004003c8947 */ /* 0x000fea0003800000 */
[C---:B------:R-:W-:Y:S02]  /*1510*/  FSETP.NEU.FTZ.AND P1, PT, |R2|.reuse, +INF , PT ;  /* 0x7f8000000200780b */ /* 0x040fe40003f3d200 */
[----:B------:R-:W-:Y:S02]  /*1520*/  FSETP.NEU.FTZ.AND P2, PT, |R5|, +INF , PT ;  /* 0x7f8000000500780b */ /* 0x000fe40003f5d200 */
[----:B------:R-:W-:-:S11]  /*1530*/  FSETP.NEU.FTZ.AND P0, PT, |R2|, +INF , PT ;  /* 0x7f8000000200780b */ /* 0x000fd60003f1d200 */
[----:B------:R-:W-:Y:S05]  /*1540*/  @!P2 BRA !P1, `(.L_x_16) ;  /* 0x00000004002ca947 */ /* 0x000fea0004800000 */
[----:B------:R-:W-:-:S04]  /*1550*/  LOP3.LUT P1, RZ, R2, 0x7fffffff, RZ, 0xc0, !PT ;  /* 0x7fffffff02ff7812 */ /* 0x000fc8000782c0ff */
[----:B------:R-:W-:-:S13]  /*1560*/  PLOP3.LUT P1, PT, P2, P1, PT, 0x2f, 0xf2 ;  /* 0x0000000000f2781c */ /* 0x000fda0001722577 */
[----:B------:R-:W-:Y:S05]  /*1570*/  @P1 BRA `(.L_x_17) ;  /* 0x0000000400181947 */ /* 0x000fea0003800000 */
[----:B------:R-:W-:-:S04]  /*1580*/  LOP3.LUT P1, RZ, R5, 0x7fffffff, RZ, 0xc0, !PT ;  /* 0x7fffffff05ff7812 */ /* 0x000fc8000782c0ff */
[----:B------:R-:W-:-:S13]  /*1590*/  PLOP3.LUT P0, PT, P0, P1, PT, 0x2f, 0xf2 ;  /* 0x0000000000f2781c */ /* 0x000fda0000702577 */
[----:B------:R-:W-:Y:S05]  /*15a0*/  @P0 BRA `(.L_x_18) ;  /* 0x0000000400000947 */ /* 0x000fea0003800000 */
[----:B------:R-:W-:Y:S02]  /*15b0*/  ISETP.GE.AND P0, PT, R0, RZ, PT ;  /* 0x000000ff0000720c */ /* 0x000fe40003f06270 */
[----:B------:R-:W-:-:S11]  /*15c0*/  ISETP.GE.AND P1, PT, R8, RZ, PT ;  /* 0x000000ff0800720c */ /* 0x000fd60003f26270 */
[----:B------:R-:W-:Y:S01]  /*15d0*/  @P0 MOV R6, RZ ;  /* 0x000000ff00060202 */ /* 0x000fe20000000f00 */
[----:B------:R-:W-:Y:S02]  /*15e0*/  @!P0 IMAD.MOV.U32 R6, RZ, RZ, -0x40 ;  /* 0xffffffc0ff068424 */ /* 0x000fe400078e00ff */
[----:B------:R-:W-:Y:S01]  /*15f0*/  @!P0 FFMA R2, R2, 1.84467440737095516160e+19, RZ ;  /* 0x5f80000002028823 */ /* 0x000fe200000000ff */
[----:B------:R-:W-:Y:S02]  /*1600*/  @!P1 FFMA R5, R5, 1.84467440737095516160e+19, RZ ;  /* 0x5f80000005059823 */ /* 0x000fe400000000ff */
[----:B------:R-:W-:-:S07]  /*1610*/  @!P1 IADD3 R6, PT, PT, R6, 0x40, RZ ;  /* 0x0000004006069810 */ /* 0x000fce0007ffe0ff */
.L_x_14:
[----:B------:R-:W-:Y:S01]  /*1620*/  LEA R0, R12, 0xc0800000, 0x17 ;  /* 0xc08000000c007811 */ /* 0x000fe200078eb8ff */
[----:B------:R-:W-:Y:S04]  /*1630*/  BSSY.RECONVERGENT B2, `(.L_x_19) ;  /* 0x0000036000027945 */ /* 0x000fe80003800200 */
[----:B------:R-:W-:Y:S01]  /*1640*/  IMAD.IADD R8, R5, 0x1, -R0 ;  /* 0x0000000105087824 */ /* 0x000fe200078e0a00 */
[----:B------:R-:W-:-:S03]  /*1650*/  IADD3 R5, PT, PT, R10, -0x7f, RZ ;  /* 0xffffff810a057810 */ /* 0x000fc60007ffe0ff */
[----:B------:R-:W0:Y:S01]  /*1660*/  MUFU.RCP R9, R8 ;  /* 0x0000000800097308 */ /* 0x000e220000001000 */
[----:B------:R-:W-:Y:S01]  /*1670*/  FADD.FTZ R11, -R8, -RZ ;  /* 0x800000ff080b7221 */ /* 0x000fe20000010100 */
[C---:B------:R-:W-:Y:S01]  /*1680*/  IMAD R0, R5.reuse, -0x800000, R2 ;  /* 0xff80000005007824 */ /* 0x040fe200078e0202 */
[----:B------:R-:W-:-:S05]  /*1690*/  IADD3 R5, PT, PT, R5, 0x7f, -R12 ;  /* 0x0000007f05057810 */ /* 0x000fca0007ffe80c */
[----:B------:R-:W-:Y:S02]  /*16a0*/  IMAD.IADD R5, R5, 0x1, R6 ;  /* 0x0000000105057824 */ /* 0x000fe400078e0206 */
[----:B0-----:R-:W-:-:S04]  /*16b0*/  FFMA R10, R9, R11, 1 ;  /* 0x3f800000090a7423 */ /* 0x001fc8000000000b */
[----:B------:R-:W-:-:S04]  /*16c0*/  FFMA R13, R9, R10, R9 ;  /* 0x0000000a090d7223 */ /* 0x000fc80000000009 */
[----:B------:R-:W-:-:S04]  /*16d0*/  FFMA R2, R0, R13, RZ ;  /* 0x0000000d00027223 */ /* 0x000fc800000000ff */
[----:B------:R-:W-:-:S04]  /*16e0*/  FFMA R9, R11, R2, R0 ;  /* 0x000000020b097223 */ /* 0x000fc80000000000 */
[----:B------:R-:W-:-:S04]  /*16f0*/  FFMA R10, R13, R9, R2 ;  /* 0x000000090d0a7223 */ /* 0x000fc80000000002 */
[----:B------:R-:W-:-:S04]  /*1700*/  FFMA R11, R11, R10, R0 ;  /* 0x0000000a0b0b7223 */ /* 0x000fc80000000000 */
[----:B------:R-:W-:-:S05]  /*1710*/  FFMA R0, R13, R11, R10 ;  /* 0x0000000b0d007223 */ /* 0x000fca000000000a */
[----:B------:R-:W-:-:S04]  /*1720*/  SHF.R.U32.HI R2, RZ, 0x17, R0 ;  /* 0x00000017ff027819 */ /* 0x000fc80000011600 */
[----:B------:R-:W-:-:S04]  /*1730*/  LOP3.LUT R2, R2, 0xff, RZ, 0xc0, !PT ;  /* 0x000000ff02027812 */ /* 0x000fc800078ec0ff */
[----:B------:R-:W-:-:S05]  /*1740*/  IADD3 R8, PT, PT, R2, R5, RZ ;  /* 0x0000000502087210 */ /* 0x000fca0007ffe0ff */
[----:B------:R-:W-:-:S05]  /*1750*/  VIADD R2, R8, 0xffffffff ;  /* 0xffffffff08027836 */ /* 0x000fca0000000000 */
[----:B------:R-:W-:-:S13]  /*1760*/  ISETP.GE.U32.AND P0, PT, R2, 0xfe, PT ;  /* 0x000000fe0200780c */ /* 0x000fda0003f06070 */
[----:B------:R-:W-:Y:S05]  /*1770*/  @!P0 BRA `(.L_x_20) ;  /* 0x0000000000808947 */ /* 0x000fea0003800000 */
[----:B------:R-:W-:-:S13]  /*1780*/  ISETP.GT.AND P0, PT, R8, 0xfe, PT ;  /* 0x000000fe0800780c */ /* 0x000fda0003f04270 */
[----:B------:R-:W-:Y:S05]  /*1790*/  @P0 BRA `(.L_x_21) ;  /* 0x00000000006c0947 */ /* 0x000fea0003800000 */
[----:B------:R-:W-:-:S13]  /*17a0*/  ISETP.GE.AND P0, PT, R8, 0x1, PT ;  /* 0x000000010800780c */ /* 0x000fda0003f06270 */
[----:B------:R-:W-:Y:S05]  /*17b0*/  @P0 BRA `(.L_x_22) ;  /* 0x0000000000740947 */ /* 0x000fea0003800000 */
[----:B------:R-:W-:Y:S02]  /*17c0*/  ISETP.GE.AND P0, PT, R8, -0x18, PT ;  /* 0xffffffe80800780c */ /* 0x000fe40003f06270 */
[----:B------:R-:W-:-:S11]  /*17d0*/  LOP3.LUT R0, R0, 0x80000000, RZ, 0xc0, !PT ;  /* 0x8000000000007812 */ /* 0x000fd600078ec0ff */
[----:B------:R-:W-:Y:S05]  /*17e0*/  @!P0 BRA `(.L_x_22) ;  /* 0x0000000000688947 */ /* 0x000fea0003800000 */
[CCC-:B------:R-:W-:Y:S01]  /*17f0*/  FFMA.RZ R2, R13.reuse, R11.reuse, R10.reuse ;  /* 0x0000000b0d027223 */ /* 0x1c0fe2000000c00a */
[C---:B------:R-:W-:Y:S01]  /*1800*/  IADD3 R9, PT, PT, R8.reuse, 0x20, RZ ;  /* 0x0000002008097810 */ /* 0x040fe20007ffe0ff */
[CCC-:B------:R-:W-:Y:S01]  /*1810*/  FFMA.RM R5, R13.reuse, R11.reuse, R10.reuse ;  /* 0x0000000b0d057223 */ /* 0x1c0fe2000000400a */
[----:B------:R-:W-:Y:S02]  /*1820*/  ISETP.NE.AND P2, PT, R8, RZ, PT ;  /* 0x000000ff0800720c */ /* 0x000fe40003f45270 */
[----:B------:R-:W-:Y:S01]  /*1830*/  LOP3.LUT R6, R2, 0x7fffff, RZ, 0xc0, !PT ;  /* 0x007fffff02067812 */ /* 0x000fe200078ec0ff */
[----:B------:R-:W-:Y:S01]  /*1840*/  FFMA.RP R2, R13, R11, R10 ;  /* 0x0000000b0d027223 */ /* 0x000fe2000000800a */
[----:B------:R-:W-:Y:S01]  /*1850*/  ISETP.NE.AND P1, PT, R8, RZ, PT ;  /* 0x000000ff0800720c */ /* 0x000fe20003f25270 */
[----:B------:R-:W-:Y:S01]  /*1860*/  IMAD.MOV R8, RZ, RZ, -R8 ;  /* 0x000000ffff087224 */ /* 0x000fe200078e0a08 */
[----:B------:R-:W-:Y:S02]  /*1870*/  LOP3.LUT R6, R6, 0x800000, RZ, 0xfc, !PT ;  /* 0x0080000006067812 */ /* 0x000fe400078efcff */
[----:B------:R-:W-:-:S02]  /*1880*/  FSETP.NEU.FTZ.AND P0, PT, R2, R5, PT ;  /* 0x000000050200720b */ /* 0x000fc40003f1d000 */
[----:B------:R-:W-:Y:S02]  /*1890*/  SHF.L.U32 R9, R6, R9, RZ ;  /* 0x0000000906097219 */ /* 0x000fe400000006ff */
[----:B------:R-:W-:Y:S02]  /*18a0*/  SEL R5, R8, RZ, P2 ;  /* 0x000000ff08057207 */ /* 0x000fe40001000000 */
[----:B------:R-:W-:Y:S02]  /*18b0*/  ISETP.NE.AND P1, PT, R9, RZ, P1 ;  /* 0x000000ff0900720c */ /* 0x000fe40000f25270 */
[----:B------:R-:W-:Y:S02]  /*18c0*/  SHF.R.U32.HI R5, RZ, R5, R6 ;  /* 0x00000005ff057219 */ /* 0x000fe40000011606 */
[----:B------:R-:W-:Y:S02]  /*18d0*/  PLOP3.LUT P0, PT, P0, P1, PT, 0xf8, 0x8f ;  /* 0x00000000008f781c */ /* 0x000fe40000703f70 */
[----:B------:R-:W-:-:S02]  /*18e0*/  SHF.R.U32.HI R9, RZ, 0x1, R5 ;  /* 0x00000001ff097819 */ /* 0x000fc40000011605 */
[----:B------:R-:W-:-:S04]  /*18f0*/  SEL R2, RZ, 0x1, !P0 ;  /* 0x00000001ff027807 */ /* 0x000fc80004000000 */
[----:B------:R-:W-:-:S04]  /*1900*/  LOP3.LUT R2, R2, 0x1, R9, 0xf8, !PT ;  /* 0x0000000102027812 */ /* 0x000fc800078ef809 */
[----:B------:R-:W-:-:S04]  /*1910*/  LOP3.LUT R2, R2, R5, RZ, 0xc0, !PT ;  /* 0x0000000502027212 */ /* 0x000fc800078ec0ff */
[----:B------:R-:W-:-:S04]  /*1920*/  IADD3 R9, PT, PT, R9, R2, RZ ;  /* 0x0000000209097210 */ /* 0x000fc80007ffe0ff */
[----:B------:R-:W-:Y:S01]  /*1930*/  LOP3.LUT R0, R9, R0, RZ, 0xfc, !PT ;  /* 0x0000000009007212 */ /* 0x000fe200078efcff */
[----:B------:R-:W-:Y:S06]  /*1940*/  BRA `(.L_x_22) ;  /* 0x0000000000107947 */ /* 0x000fec0003800000 */
.L_x_21:
[----:B------:R-:W-:-:S04]  /*1950*/  LOP3.LUT R0, R0, 0x80000000, RZ, 0xc0, !PT ;  /* 0x8000000000007812 */ /* 0x000fc800078ec0ff */
[----:B------:R-:W-:Y:S01]  /*1960*/  LOP3.LUT R0, R0, 0x7f800000, RZ, 0xfc, !PT ;  /* 0x7f80000000007812 */ /* 0x000fe200078efcff */
[----:B------:R-:W-:Y:S06]  /*1970*/  BRA `(.L_x_22) ;  /* 0x0000000000047947 */ /* 0x000fec0003800000 */
.L_x_20:
[----:B------:R-:W-:-:S07]  /*1980*/  IMAD R0, R5, 0x800000, R0 ;  /* 0x0080000005007824 */ /* 0x000fce00078e0200 */
.L_x_22:
[----:B------:R-:W-:Y:S05]  /*1990*/  BSYNC.RECONVERGENT B2 ;  /* 0x0000000000027941 */ /* 0x000fea0003800200 */
.L_x_19:
[----:B------:R-:W-:Y:S05]  /*19a0*/  BRA `(.L_x_23) ;  /* 0x0000000000207947 */ /* 0x000fea0003800000 */
.L_x_18:
[----:B------:R-:W-:-:S04]  /*19b0*/  LOP3.LUT R0, R5, 0x80000000, R2, 0x48, !PT ;  /* 0x8000000005007812 */ /* 0x000fc800078e4802 */
[----:B------:R-:W-:Y:S01]  /*19c0*/  LOP3.LUT R0, R0, 0x7f800000, RZ, 0xfc, !PT ;  /* 0x7f80000000007812 */ /* 0x000fe200078efcff */
[----:B------:R-:W-:Y:S06]  /*19d0*/  BRA `(.L_x_23) ;  /* 0x0000000000147947 */ /* 0x000fec0003800000 */
.L_x_17:
[----:B------:R-:W-:Y:S01]  /*19e0*/  LOP3.LUT R0, R5, 0x80000000, R2, 0x48, !PT ;  /* 0x8000000005007812 */ /* 0x000fe200078e4802 */
[----:B------:R-:W-:Y:S06]  /*19f0*/  BRA `(.L_x_23) ;  /* 0x00000000000c7947 */ /* 0x000fec0003800000 */
.L_x_16:
[----:B------:R-:W0:Y:S01]  /*1a00*/  MUFU.RSQ R0, -QNAN ;  /* 0xffc0000000007908 */ /* 0x000e220000001400 */
[----:B------:R-:W-:Y:S05]  /*1a10*/  BRA `(.L_x_23) ;  /* 0x0000000000047947 */ /* 0x000fea0003800000 */
.L_x_15:
[----:B------:R-:W-:-:S07]  /*1a20*/  FADD.FTZ R0, R2, R5 ;  /* 0x0000000502007221 */ /* 0x000fce0000010000 */
.L_x_23:
[----:B------:R-:W-:Y:S05]  /*1a30*/  BSYNC.RECONVERGENT B1 ;  /* 0x0000000000017941 */ /* 0x000fea0003800200 */
.L_x_13:
[----:B------:R-:W-:-:S04]  /*1a40*/  HFMA2 R5, -RZ, RZ, 0, 0 ;  /* 0x00000000ff057431 */ /* 0x000fc800000001ff */
[----:B0-----:R-:W-:Y:S05]  /*1a50*/  RET.REL.NODEC R4 `(blurMeanBin) ;  /* 0xffffffe404687950 */ /* 0x001fea0003c3ffff */
.L_x_24:
[----:B------:R-:W-:-:S00]  /*1a60*/  BRA `(.L_x_24) ;  /* 0xfffffffc00fc7947 */ /* 0x000fc0000383ffff */
[----:B------:R-:W-:-:S00]  /*1a70*/  NOP ;  /* 0x0000000000007918 */ /* 0x000fc00000000000 */
        /* <DEDUP_REMOVED lines=8> */
.L_x_25:


//--------------------- .nv.shared.reserved.0     --------------------------
	.section	.nv.shared.reserved.0,"aw",@nobits
	.weak		__nv_reservedSMEM_offset_0_alias
	.size		__nv_reservedSMEM_offset_0_alias, 0, 64
	.other		__nv_reservedSMEM_offset_0_alias,@"STO_CUDA_RESERVED_SHARED STV_DEFAULT"
__nv_reservedSMEM_offset_0_alias:
	.zero		0
	.zero		64


//--------------------- .nv.constant0.blurMeanBin --------------------------
	.section	.nv.constant0.blurMeanBin,"a",@progbits
	.sectionflags	@""
	.align	4
.nv.constant0.blurMeanBin:
	.zero		924


//--------------------- SYMBOLS --------------------------

	.type		.nv.reservedSmem.offset0,@object
	.size		.nv.reservedSmem.offset0,0x4
